//
// Generated by NVIDIA NVVM Compiler
//
// Compiler Build ID: CL-36424714
// Cuda compilation tools, release 13.0, V13.0.88
// Based on NVVM 20.0.0
//

.version 9.0
.target sm_100
.address_size 64

	// .globl	_Z15ac_pressure_adjPfS_S_S_S_S_S_S_S_S_S_S_S_S_S_S_S_S_S_S_S_S_S_iifffiiS_S_S_S_

.visible .entry _Z15ac_pressure_adjPfS_S_S_S_S_S_S_S_S_S_S_S_S_S_S_S_S_S_S_S_S_S_iifffiiS_S_S_S_(
	.param .u64 .ptr .align 1 _Z15ac_pressure_adjPfS_S_S_S_S_S_S_S_S_S_S_S_S_S_S_S_S_S_S_S_S_S_iifffiiS_S_S_S__param_0,
	.param .u64 .ptr .align 1 _Z15ac_pressure_adjPfS_S_S_S_S_S_S_S_S_S_S_S_S_S_S_S_S_S_S_S_S_S_iifffiiS_S_S_S__param_1,
	.param .u64 .ptr .align 1 _Z15ac_pressure_adjPfS_S_S_S_S_S_S_S_S_S_S_S_S_S_S_S_S_S_S_S_S_S_iifffiiS_S_S_S__param_2,
	.param .u64 .ptr .align 1 _Z15ac_pressure_adjPfS_S_S_S_S_S_S_S_S_S_S_S_S_S_S_S_S_S_S_S_S_S_iifffiiS_S_S_S__param_3,
	.param .u64 .ptr .align 1 _Z15ac_pressure_adjPfS_S_S_S_S_S_S_S_S_S_S_S_S_S_S_S_S_S_S_S_S_S_iifffiiS_S_S_S__param_4,
	.param .u64 .ptr .align 1 _Z15ac_pressure_adjPfS_S_S_S_S_S_S_S_S_S_S_S_S_S_S_S_S_S_S_S_S_S_iifffiiS_S_S_S__param_5,
	.param .u64 .ptr .align 1 _Z15ac_pressure_adjPfS_S_S_S_S_S_S_S_S_S_S_S_S_S_S_S_S_S_S_S_S_S_iifffiiS_S_S_S__param_6,
	.param .u64 .ptr .align 1 _Z15ac_pressure_adjPfS_S_S_S_S_S_S_S_S_S_S_S_S_S_S_S_S_S_S_S_S_S_iifffiiS_S_S_S__param_7,
	.param .u64 .ptr .align 1 _Z15ac_pressure_adjPfS_S_S_S_S_S_S_S_S_S_S_S_S_S_S_S_S_S_S_S_S_S_iifffiiS_S_S_S__param_8,
	.param .u64 .ptr .align 1 _Z15ac_pressure_adjPfS_S_S_S_S_S_S_S_S_S_S_S_S_S_S_S_S_S_S_S_S_S_iifffiiS_S_S_S__param_9,
	.param .u64 .ptr .align 1 _Z15ac_pressure_adjPfS_S_S_S_S_S_S_S_S_S_S_S_S_S_S_S_S_S_S_S_S_S_iifffiiS_S_S_S__param_10,
	.param .u64 .ptr .align 1 _Z15ac_pressure_adjPfS_S_S_S_S_S_S_S_S_S_S_S_S_S_S_S_S_S_S_S_S_S_iifffiiS_S_S_S__param_11,
	.param .u64 .ptr .align 1 _Z15ac_pressure_adjPfS_S_S_S_S_S_S_S_S_S_S_S_S_S_S_S_S_S_S_S_S_S_iifffiiS_S_S_S__param_12,
	.param .u64 .ptr .align 1 _Z15ac_pressure_adjPfS_S_S_S_S_S_S_S_S_S_S_S_S_S_S_S_S_S_S_S_S_S_iifffiiS_S_S_S__param_13,
	.param .u64 .ptr .align 1 _Z15ac_pressure_adjPfS_S_S_S_S_S_S_S_S_S_S_S_S_S_S_S_S_S_S_S_S_S_iifffiiS_S_S_S__param_14,
	.param .u64 .ptr .align 1 _Z15ac_pressure_adjPfS_S_S_S_S_S_S_S_S_S_S_S_S_S_S_S_S_S_S_S_S_S_iifffiiS_S_S_S__param_15,
	.param .u64 .ptr .align 1 _Z15ac_pressure_adjPfS_S_S_S_S_S_S_S_S_S_S_S_S_S_S_S_S_S_S_S_S_S_iifffiiS_S_S_S__param_16,
	.param .u64 .ptr .align 1 _Z15ac_pressure_adjPfS_S_S_S_S_S_S_S_S_S_S_S_S_S_S_S_S_S_S_S_S_S_iifffiiS_S_S_S__param_17,
	.param .u64 .ptr .align 1 _Z15ac_pressure_adjPfS_S_S_S_S_S_S_S_S_S_S_S_S_S_S_S_S_S_S_S_S_S_iifffiiS_S_S_S__param_18,
	.param .u64 .ptr .align 1 _Z15ac_pressure_adjPfS_S_S_S_S_S_S_S_S_S_S_S_S_S_S_S_S_S_S_S_S_S_iifffiiS_S_S_S__param_19,
	.param .u64 .ptr .align 1 _Z15ac_pressure_adjPfS_S_S_S_S_S_S_S_S_S_S_S_S_S_S_S_S_S_S_S_S_S_iifffiiS_S_S_S__param_20,
	.param .u64 .ptr .align 1 _Z15ac_pressure_adjPfS_S_S_S_S_S_S_S_S_S_S_S_S_S_S_S_S_S_S_S_S_S_iifffiiS_S_S_S__param_21,
	.param .u64 .ptr .align 1 _Z15ac_pressure_adjPfS_S_S_S_S_S_S_S_S_S_S_S_S_S_S_S_S_S_S_S_S_S_iifffiiS_S_S_S__param_22,
	.param .u32 _Z15ac_pressure_adjPfS_S_S_S_S_S_S_S_S_S_S_S_S_S_S_S_S_S_S_S_S_S_iifffiiS_S_S_S__param_23,
	.param .u32 _Z15ac_pressure_adjPfS_S_S_S_S_S_S_S_S_S_S_S_S_S_S_S_S_S_S_S_S_S_iifffiiS_S_S_S__param_24,
	.param .f32 _Z15ac_pressure_adjPfS_S_S_S_S_S_S_S_S_S_S_S_S_S_S_S_S_S_S_S_S_S_iifffiiS_S_S_S__param_25,
	.param .f32 _Z15ac_pressure_adjPfS_S_S_S_S_S_S_S_S_S_S_S_S_S_S_S_S_S_S_S_S_S_iifffiiS_S_S_S__param_26,
	.param .f32 _Z15ac_pressure_adjPfS_S_S_S_S_S_S_S_S_S_S_S_S_S_S_S_S_S_S_S_S_S_iifffiiS_S_S_S__param_27,
	.param .u32 _Z15ac_pressure_adjPfS_S_S_S_S_S_S_S_S_S_S_S_S_S_S_S_S_S_S_S_S_S_iifffiiS_S_S_S__param_28,
	.param .u32 _Z15ac_pressure_adjPfS_S_S_S_S_S_S_S_S_S_S_S_S_S_S_S_S_S_S_S_S_S_iifffiiS_S_S_S__param_29,
	.param .u64 .ptr .align 1 _Z15ac_pressure_adjPfS_S_S_S_S_S_S_S_S_S_S_S_S_S_S_S_S_S_S_S_S_S_iifffiiS_S_S_S__param_30,
	.param .u64 .ptr .align 1 _Z15ac_pressure_adjPfS_S_S_S_S_S_S_S_S_S_S_S_S_S_S_S_S_S_S_S_S_S_iifffiiS_S_S_S__param_31,
	.param .u64 .ptr .align 1 _Z15ac_pressure_adjPfS_S_S_S_S_S_S_S_S_S_S_S_S_S_S_S_S_S_S_S_S_S_iifffiiS_S_S_S__param_32,
	.param .u64 .ptr .align 1 _Z15ac_pressure_adjPfS_S_S_S_S_S_S_S_S_S_S_S_S_S_S_S_S_S_S_S_S_S_iifffiiS_S_S_S__param_33
)
{
	.reg .pred 	%p<14>;
	.reg .b32 	%r<31>;
	.reg .b32 	%f<73>;
	.reg .b64 	%rd<78>;

	ld.param.u64 	%rd5, [_Z15ac_pressure_adjPfS_S_S_S_S_S_S_S_S_S_S_S_S_S_S_S_S_S_S_S_S_S_iifffiiS_S_S_S__param_1];
	ld.param.u64 	%rd7, [_Z15ac_pressure_adjPfS_S_S_S_S_S_S_S_S_S_S_S_S_S_S_S_S_S_S_S_S_S_iifffiiS_S_S_S__param_3];
	ld.param.u64 	%rd8, [_Z15ac_pressure_adjPfS_S_S_S_S_S_S_S_S_S_S_S_S_S_S_S_S_S_S_S_S_S_iifffiiS_S_S_S__param_4];
	ld.param.u64 	%rd11, [_Z15ac_pressure_adjPfS_S_S_S_S_S_S_S_S_S_S_S_S_S_S_S_S_S_S_S_S_S_iifffiiS_S_S_S__param_7];
	ld.param.u64 	%rd12, [_Z15ac_pressure_adjPfS_S_S_S_S_S_S_S_S_S_S_S_S_S_S_S_S_S_S_S_S_S_iifffiiS_S_S_S__param_9];
	ld.param.u64 	%rd13, [_Z15ac_pressure_adjPfS_S_S_S_S_S_S_S_S_S_S_S_S_S_S_S_S_S_S_S_S_S_iifffiiS_S_S_S__param_10];
	ld.param.u64 	%rd14, [_Z15ac_pressure_adjPfS_S_S_S_S_S_S_S_S_S_S_S_S_S_S_S_S_S_S_S_S_S_iifffiiS_S_S_S__param_13];
	ld.param.u64 	%rd15, [_Z15ac_pressure_adjPfS_S_S_S_S_S_S_S_S_S_S_S_S_S_S_S_S_S_S_S_S_S_iifffiiS_S_S_S__param_14];
	ld.param.u64 	%rd19, [_Z15ac_pressure_adjPfS_S_S_S_S_S_S_S_S_S_S_S_S_S_S_S_S_S_S_S_S_S_iifffiiS_S_S_S__param_22];
	ld.param.u32 	%r4, [_Z15ac_pressure_adjPfS_S_S_S_S_S_S_S_S_S_S_S_S_S_S_S_S_S_S_S_S_S_iifffiiS_S_S_S__param_23];
	ld.param.u32 	%r8, [_Z15ac_pressure_adjPfS_S_S_S_S_S_S_S_S_S_S_S_S_S_S_S_S_S_S_S_S_S_iifffiiS_S_S_S__param_24];
	ld.param.f32 	%f2, [_Z15ac_pressure_adjPfS_S_S_S_S_S_S_S_S_S_S_S_S_S_S_S_S_S_S_S_S_S_iifffiiS_S_S_S__param_25];
	ld.param.f32 	%f3, [_Z15ac_pressure_adjPfS_S_S_S_S_S_S_S_S_S_S_S_S_S_S_S_S_S_S_S_S_S_iifffiiS_S_S_S__param_26];
	ld.param.f32 	%f4, [_Z15ac_pressure_adjPfS_S_S_S_S_S_S_S_S_S_S_S_S_S_S_S_S_S_S_S_S_S_iifffiiS_S_S_S__param_27];
	ld.param.u32 	%r6, [_Z15ac_pressure_adjPfS_S_S_S_S_S_S_S_S_S_S_S_S_S_S_S_S_S_S_S_S_S_iifffiiS_S_S_S__param_28];
	ld.param.u32 	%r7, [_Z15ac_pressure_adjPfS_S_S_S_S_S_S_S_S_S_S_S_S_S_S_S_S_S_S_S_S_S_iifffiiS_S_S_S__param_29];
	mov.u32 	%r9, %ctaid.x;
	mov.u32 	%r10, %ntid.x;
	mov.u32 	%r11, %tid.x;
	mad.lo.s32 	%r1, %r9, %r10, %r11;
	mov.u32 	%r12, %ctaid.y;
	mov.u32 	%r13, %ntid.y;
	mov.u32 	%r14, %tid.y;
	mad.lo.s32 	%r15, %r12, %r13, %r14;
	setp.lt.s32 	%p1, %r1, 2;
	sub.s32 	%r16, %r4, %r7;
	add.s32 	%r17, %r16, -3;
	setp.gt.s32 	%p2, %r1, %r17;
	or.pred  	%p3, %p1, %p2;
	setp.lt.u32 	%p4, %r15, 2;
	or.pred  	%p5, %p4, %p3;
	add.s32 	%r18, %r8, -3;
	setp.gt.s32 	%p6, %r15, %r18;
	or.pred  	%p7, %p5, %p6;
	@%p7 bra 	$L__BB0_5;
	ld.param.u64 	%rd77, [_Z15ac_pressure_adjPfS_S_S_S_S_S_S_S_S_S_S_S_S_S_S_S_S_S_S_S_S_S_iifffiiS_S_S_S__param_18];
	ld.param.u64 	%rd76, [_Z15ac_pressure_adjPfS_S_S_S_S_S_S_S_S_S_S_S_S_S_S_S_S_S_S_S_S_S_iifffiiS_S_S_S__param_17];
	ld.param.u64 	%rd75, [_Z15ac_pressure_adjPfS_S_S_S_S_S_S_S_S_S_S_S_S_S_S_S_S_S_S_S_S_S_iifffiiS_S_S_S__param_15];
	ld.param.u64 	%rd74, [_Z15ac_pressure_adjPfS_S_S_S_S_S_S_S_S_S_S_S_S_S_S_S_S_S_S_S_S_S_iifffiiS_S_S_S__param_6];
	ld.param.u64 	%rd73, [_Z15ac_pressure_adjPfS_S_S_S_S_S_S_S_S_S_S_S_S_S_S_S_S_S_S_S_S_S_iifffiiS_S_S_S__param_5];
	ld.param.u64 	%rd72, [_Z15ac_pressure_adjPfS_S_S_S_S_S_S_S_S_S_S_S_S_S_S_S_S_S_S_S_S_S_iifffiiS_S_S_S__param_2];
	ld.param.u64 	%rd71, [_Z15ac_pressure_adjPfS_S_S_S_S_S_S_S_S_S_S_S_S_S_S_S_S_S_S_S_S_S_iifffiiS_S_S_S__param_0];
	cvta.to.global.u64 	%rd20, %rd11;
	cvta.to.global.u64 	%rd21, %rd72;
	cvta.to.global.u64 	%rd22, %rd71;
	cvta.to.global.u64 	%rd23, %rd73;
	cvta.to.global.u64 	%rd24, %rd5;
	cvta.to.global.u64 	%rd25, %rd74;
	cvta.to.global.u64 	%rd26, %rd75;
	cvta.to.global.u64 	%rd27, %rd77;
	cvta.to.global.u64 	%rd28, %rd13;
	cvta.to.global.u64 	%rd29, %rd15;
	cvta.to.global.u64 	%rd30, %rd12;
	cvta.to.global.u64 	%rd31, %rd76;
	mul.lo.s32 	%r19, %r4, %r15;
	cvt.s64.s32 	%rd32, %r19;
	cvt.u64.u32 	%rd1, %r1;
	add.s64 	%rd33, %rd1, %rd32;
	shl.b64 	%rd34, %rd33, 2;
	add.s64 	%rd35, %rd22, %rd34;
	ld.global.f32 	%f5, [%rd35+4];
	add.s32 	%r3, %r19, %r1;
	mul.wide.s32 	%rd36, %r3, 4;
	add.s64 	%rd37, %rd22, %rd36;
	ld.global.f32 	%f6, [%rd37];
	sub.f32 	%f7, %f5, %f6;
	mul.f32 	%f8, %f7, 0f3F900000;
	ld.global.f32 	%f9, [%rd37+8];
	ld.global.f32 	%f10, [%rd37+-4];
	sub.f32 	%f11, %f9, %f10;
	mul.f32 	%f12, %f11, 0f3D2AAAAB;
	sub.f32 	%f13, %f12, %f8;
	div.rn.f32 	%f14, %f13, %f3;
	add.s64 	%rd38, %rd23, %rd34;
	ld.global.f32 	%f15, [%rd38+4];
	add.s64 	%rd39, %rd23, %rd36;
	ld.global.f32 	%f16, [%rd39];
	sub.f32 	%f17, %f15, %f16;
	mul.f32 	%f18, %f17, 0f3F900000;
	ld.global.f32 	%f19, [%rd39+8];
	ld.global.f32 	%f20, [%rd39+-4];
	sub.f32 	%f21, %f19, %f20;
	mul.f32 	%f22, %f21, 0f3D2AAAAB;
	sub.f32 	%f23, %f22, %f18;
	div.rn.f32 	%f24, %f23, %f3;
	add.s64 	%rd40, %rd24, %rd36;
	ld.global.f32 	%f25, [%rd40];
	sub.s32 	%r20, %r19, %r4;
	add.s32 	%r21, %r20, %r1;
	mul.wide.s32 	%rd41, %r21, 4;
	add.s64 	%rd42, %rd24, %rd41;
	ld.global.f32 	%f26, [%rd42];
	sub.f32 	%f27, %f25, %f26;
	mul.f32 	%f28, %f27, 0f3F900000;
	shl.b32 	%r22, %r4, 1;
	add.s32 	%r23, %r20, %r22;
	mul.wide.s32 	%rd43, %r4, 4;
	add.s64 	%rd44, %rd40, %rd43;
	ld.global.f32 	%f29, [%rd44];
	mad.lo.s32 	%r24, %r4, -3, %r23;
	add.s32 	%r25, %r24, %r1;
	mul.wide.s32 	%rd45, %r25, 4;
	add.s64 	%rd46, %rd24, %rd45;
	ld.global.f32 	%f30, [%rd46];
	sub.f32 	%f31, %f29, %f30;
	mul.f32 	%f32, %f31, 0f3D2AAAAB;
	sub.f32 	%f33, %f32, %f28;
	div.rn.f32 	%f34, %f33, %f4;
	add.s64 	%rd47, %rd25, %rd36;
	ld.global.f32 	%f35, [%rd47];
	add.s64 	%rd48, %rd25, %rd41;
	ld.global.f32 	%f36, [%rd48];
	sub.f32 	%f37, %f35, %f36;
	mul.f32 	%f38, %f37, 0f3F900000;
	add.s64 	%rd49, %rd47, %rd43;
	ld.global.f32 	%f39, [%rd49];
	add.s64 	%rd50, %rd25, %rd45;
	ld.global.f32 	%f40, [%rd50];
	sub.f32 	%f41, %f39, %f40;
	mul.f32 	%f42, %f41, 0f3D2AAAAB;
	sub.f32 	%f43, %f42, %f38;
	div.rn.f32 	%f44, %f43, %f4;
	mul.wide.u32 	%rd51, %r15, 4;
	add.s64 	%rd52, %rd26, %rd51;
	ld.global.f32 	%f45, [%rd52];
	mul.f32 	%f46, %f45, %f44;
	mul.wide.u32 	%rd53, %r1, 4;
	add.s64 	%rd54, %rd27, %rd53;
	ld.global.f32 	%f47, [%rd54];
	fma.rn.f32 	%f48, %f24, %f47, %f46;
	add.s64 	%rd55, %rd28, %rd36;
	ld.global.f32 	%f49, [%rd55];
	mul.f32 	%f50, %f34, %f49;
	add.s64 	%rd56, %rd29, %rd51;
	ld.global.f32 	%f51, [%rd56];
	div.rn.f32 	%f52, %f50, %f51;
	fma.rn.f32 	%f53, %f2, %f52, %f48;
	add.s64 	%rd57, %rd30, %rd36;
	ld.global.f32 	%f54, [%rd57];
	mul.f32 	%f55, %f14, %f54;
	add.s64 	%rd58, %rd31, %rd53;
	ld.global.f32 	%f56, [%rd58];
	div.rn.f32 	%f57, %f55, %f56;
	fma.rn.f32 	%f58, %f2, %f57, %f53;
	add.s64 	%rd2, %rd21, %rd36;
	ld.global.f32 	%f59, [%rd2];
	add.f32 	%f1, %f59, %f58;
	st.global.f32 	[%rd2], %f1;
	setp.gt.s32 	%p8, %r15, %r6;
	not.b32 	%r26, %r6;
	add.s32 	%r27, %r8, %r26;
	setp.lt.s32 	%p9, %r15, %r27;
	add.s64 	%rd3, %rd20, %rd36;
	and.pred  	%p10, %p8, %p9;
	@%p10 bra 	$L__BB0_3;
	cvta.to.global.u64 	%rd59, %rd19;
	add.s64 	%rd61, %rd59, %rd51;
	ld.global.f32 	%f60, [%rd61];
	cvta.to.global.u64 	%rd62, %rd8;
	add.s64 	%rd64, %rd62, %rd36;
	ld.global.f32 	%f61, [%rd64];
	ld.global.f32 	%f62, [%rd3];
	mul.f32 	%f63, %f62, %f1;
	mul.f32 	%f64, %f2, %f63;
	fma.rn.f32 	%f65, %f60, %f61, %f64;
	st.global.f32 	[%rd64], %f65;
$L__BB0_3:
	setp.gt.s32 	%p11, %r1, %r6;
	add.s32 	%r28, %r7, %r6;
	not.b32 	%r29, %r28;
	add.s32 	%r30, %r4, %r29;
	setp.lt.s32 	%p12, %r1, %r30;
	and.pred  	%p13, %p11, %p12;
	@%p13 bra 	$L__BB0_5;
	cvta.to.global.u64 	%rd65, %rd14;
	shl.b64 	%rd66, %rd1, 2;
	add.s64 	%rd67, %rd65, %rd66;
	ld.global.f32 	%f66, [%rd67];
	cvta.to.global.u64 	%rd68, %rd7;
	add.s64 	%rd70, %rd68, %rd36;
	ld.global.f32 	%f67, [%rd70];
	ld.global.f32 	%f68, [%rd3];
	ld.global.f32 	%f69, [%rd2];
	mul.f32 	%f70, %f68, %f69;
	mul.f32 	%f71, %f2, %f70;
	fma.rn.f32 	%f72, %f66, %f67, %f71;
	st.global.f32 	[%rd70], %f72;
$L__BB0_5:
	ret;

}


// ===== COMPILED SASS (sm_100) =====

	.target	sm_100

	.elftype	@"ET_EXEC"


//--------------------- .note.nv.tkinfo           --------------------------
	.section	.note.nv.tkinfo,"",@"SHT_NOTE"
	.sectionflags	@"SHF_NOTE_NV_TKINFO"
	.tkinfo
        /*0018*/ 	.word	0x00000002
        /*0030*/ 	.string	""
        /*0030*/ 	.string	"ptxas"
        /*0030*/ 	.string	"Cuda compilation tools, release 13.0, V13.0.88"
        /*0030*/ 	.string	"Build cuda_13.0.r13.0/compiler.36424714_0"
        /*0030*/ 	.string	"-arch sm_100 -m 64 "



//--------------------- .note.nv.cuinfo           --------------------------
	.section	.note.nv.cuinfo,"",@"SHT_NOTE"
	.sectionflags	@"SHF_NOTE_NV_CUINFO"
        /*0018*/ 	.short	0x0002
        /*001a*/ 	.short	0x0064
        /*001c*/ 	.short	0x0082
	.zero		2


//--------------------- .nv.info                  --------------------------
	.section	.nv.info,"",@"SHT_CUDA_INFO"
	.align	4


	//----- nvinfo : EIATTR_REGCOUNT
	.align		4
        /*0000*/ 	.byte	0x04, 0x2f
        /*0002*/ 	.short	(.L_1 - .L_0)
	.align		4
.L_0:
        /*0004*/ 	.word	index@(_Z15ac_pressure_adjPfS_S_S_S_S_S_S_S_S_S_S_S_S_S_S_S_S_S_S_S_S_S_iifffiiS_S_S_S_)
        /*0008*/ 	.word	0x00000017


	//----- nvinfo : EIATTR_FRAME_SIZE
	.align		4
.L_1:
        /*000c*/ 	.byte	0x04, 0x11
        /*000e*/ 	.short	(.L_3 - .L_2)
	.align		4
.L_2:
        /*0010*/ 	.word	index@($__internal_0_$__cuda_sm3x_div_rn_noftz_f32_slowpath)
        /*0014*/ 	.word	0x00000000


	//----- nvinfo : EIATTR_FRAME_SIZE
	.align		4
.L_3:
        /*0018*/ 	.byte	0x04, 0x11
        /*001a*/ 	.short	(.L_5 - .L_4)
	.align		4
.L_4:
        /*001c*/ 	.word	index@(_Z15ac_pressure_adjPfS_S_S_S_S_S_S_S_S_S_S_S_S_S_S_S_S_S_S_S_S_S_iifffiiS_S_S_S_)
        /*0020*/ 	.word	0x00000000


	//----- nvinfo : EIATTR_MIN_STACK_SIZE
	.align		4
.L_5:
        /*0024*/ 	.byte	0x04, 0x12
        /*0026*/ 	.short	(.L_7 - .L_6)
	.align		4
.L_6:
        /*0028*/ 	.word	index@(_Z15ac_pressure_adjPfS_S_S_S_S_S_S_S_S_S_S_S_S_S_S_S_S_S_S_S_S_S_iifffiiS_S_S_S_)
        /*002c*/ 	.word	0x00000000
.L_7:


//--------------------- .nv.compat                --------------------------
	.section	.nv.compat,"",@"SHT_CUDA_COMPAT_INFO"
	.align	4
        /*0000*/ 	.byte	0x02, 0x09, 0x00, 0x00, 0x02, 0x02, 0x01, 0x00, 0x02, 0x05, 0x05, 0x00, 0x03, 0x07, 0x01, 0x01
        /*0010*/ 	.byte	0x02, 0x03, 0x00, 0x00, 0x02, 0x06, 0x01, 0x00, 0x04, 0x0b, 0x08, 0x00, 0x01, 0x00, 0x00, 0x00
        /*0020*/ 	.byte	0x00, 0x00, 0x00, 0x00


//--------------------- .nv.info._Z15ac_pressure_adjPfS_S_S_S_S_S_S_S_S_S_S_S_S_S_S_S_S_S_S_S_S_S_iifffiiS_S_S_S_ --------------------------
	.section	.nv.info._Z15ac_pressure_adjPfS_S_S_S_S_S_S_S_S_S_S_S_S_S_S_S_S_S_S_S_S_S_iifffiiS_S_S_S_,"",@"SHT_CUDA_INFO"
	.sectionflags	@""
	.align	4


	//----- nvinfo : EIATTR_CUDA_API_VERSION
	.align		4
        /*0000*/ 	.byte	0x04, 0x37
        /*0002*/ 	.short	(.L_9 - .L_8)
.L_8:
        /*0004*/ 	.word	0x00000082


	//----- nvinfo : EIATTR_KPARAM_INFO
	.align		4
.L_9:
        /*0008*/ 	.byte	0x04, 0x17
        /*000a*/ 	.short	(.L_11 - .L_10)
.L_10:
        /*000c*/ 	.word	0x00000000
        /*0010*/ 	.short	0x0021
        /*0012*/ 	.short	0x00f0
        /*0014*/ 	.byte	0x00, 0xf5, 0x21, 0x00


	//----- nvinfo : EIATTR_KPARAM_INFO
	.align		4
.L_11:
        /*0018*/ 	.byte	0x04, 0x17
        /*001a*/ 	.short	(.L_13 - .L_12)
.L_12:
        /*001c*/ 	.word	0x00000000
        /*0020*/ 	.short	0x0020
        /*0022*/ 	.short	0x00e8
        /*0024*/ 	.byte	0x00, 0xf5, 0x21, 0x00


	//----- nvinfo : EIATTR_KPARAM_INFO
	.align		4
.L_13:
        /*0028*/ 	.byte	0x04, 0x17
        /*002a*/ 	.short	(.L_15 - .L_14)
.L_14:
        /*002c*/ 	.word	0x00000000
        /*0030*/ 	.short	0x001f
        /*0032*/ 	.short	0x00e0
        /*0034*/ 	.byte	0x00, 0xf5, 0x21, 0x00


	//----- nvinfo : EIATTR_KPARAM_INFO
	.align		4
.L_15:
        /*0038*/ 	.byte	0x04, 0x17
        /*003a*/ 	.short	(.L_17 - .L_16)
.L_16:
        /*003c*/ 	.word	0x00000000
        /*0040*/ 	.short	0x001e
        /*0042*/ 	.short	0x00d8
        /*0044*/ 	.byte	0x00, 0xf5, 0x21, 0x00


	//----- nvinfo : EIATTR_KPARAM_INFO
	.align		4
.L_17:
        /*0048*/ 	.byte	0x04, 0x17
        /*004a*/ 	.short	(.L_19 - .L_18)
.L_18:
        /*004c*/ 	.word	0x00000000
        /*0050*/ 	.short	0x001d
        /*0052*/ 	.short	0x00d0
        /*0054*/ 	.byte	0x00, 0xf0, 0x11, 0x00


	//----- nvinfo : EIATTR_KPARAM_INFO
	.align		4
.L_19:
        /*0058*/ 	.byte	0x04, 0x17
        /*005a*/ 	.short	(.L_21 - .L_20)
.L_20:
        /*005c*/ 	.word	0x00000000
        /*0060*/ 	.short	0x001c
        /*0062*/ 	.short	0x00cc
        /*0064*/ 	.byte	0x00, 0xf0, 0x11, 0x00


	//----- nvinfo : EIATTR_KPARAM_INFO
	.align		4
.L_21:
        /*0068*/ 	.byte	0x04, 0x17
        /*006a*/ 	.short	(.L_23 - .L_22)
.L_22:
        /*006c*/ 	.word	0x00000000
        /*0070*/ 	.short	0x001b
        /*0072*/ 	.short	0x00c8
        /*0074*/ 	.byte	0x00, 0xf0, 0x11, 0x00


	//----- nvinfo : EIATTR_KPARAM_INFO
	.align		4
.L_23:
        /*0078*/ 	.byte	0x04, 0x17
        /*007a*/ 	.short	(.L_25 - .L_24)
.L_24:
        /*007c*/ 	.word	0x00000000
        /*0080*/ 	.short	0x001a
        /*0082*/ 	.short	0x00c4
        /*0084*/ 	.byte	0x00, 0xf0, 0x11, 0x00


	//----- nvinfo : EIATTR_KPARAM_INFO
	.align		4
.L_25:
        /*0088*/ 	.byte	0x04, 0x17
        /*008a*/ 	.short	(.L_27 - .L_26)
.L_26:
        /*008c*/ 	.word	0x00000000
        /*0090*/ 	.short	0x0019
        /*0092*/ 	.short	0x00c0
        /*0094*/ 	.byte	0x00, 0xf0, 0x11, 0x00


	//----- nvinfo : EIATTR_KPARAM_INFO
	.align		4
.L_27:
        /*0098*/ 	.byte	0x04, 0x17
        /*009a*/ 	.short	(.L_29 - .L_28)
.L_28:
        /*009c*/ 	.word	0x00000000
        /*00a0*/ 	.short	0x0018
        /*00a2*/ 	.short	0x00bc
        /*00a4*/ 	.byte	0x00, 0xf0, 0x11, 0x00


	//----- nvinfo : EIATTR_KPARAM_INFO
	.align		4
.L_29:
        /*00a8*/ 	.byte	0x04, 0x17
        /*00aa*/ 	.short	(.L_31 - .L_30)
.L_30:
        /*00ac*/ 	.word	0x00000000
        /*00b0*/ 	.short	0x0017
        /*00b2*/ 	.short	0x00b8
        /*00b4*/ 	.byte	0x00, 0xf0, 0x11, 0x00


	//----- nvinfo : EIATTR_KPARAM_INFO
	.align		4
.L_31:
        /*00b8*/ 	.byte	0x04, 0x17
        /*00ba*/ 	.short	(.L_33 - .L_32)
.L_32:
        /*00bc*/ 	.word	0x00000000
        /*00c0*/ 	.short	0x0016
        /*00c2*/ 	.short	0x00b0
        /*00c4*/ 	.byte	0x00, 0xf5, 0x21, 0x00


	//----- nvinfo : EIATTR_KPARAM_INFO
	.align		4
.L_33:
        /*00c8*/ 	.byte	0x04, 0x17
        /*00ca*/ 	.short	(.L_35 - .L_34)
.L_34:
        /*00cc*/ 	.word	0x00000000
        /*00d0*/ 	.short	0x0015
        /*00d2*/ 	.short	0x00a8
        /*00d4*/ 	.byte	0x00, 0xf5, 0x21, 0x00


	//----- nvinfo : EIATTR_KPARAM_INFO
	.align		4
.L_35:
        /*00d8*/ 	.byte	0x04, 0x17
        /*00da*/ 	.short	(.L_37 - .L_36)
.L_36:
        /*00dc*/ 	.word	0x00000000
        /*00e0*/ 	.short	0x0014
        /*00e2*/ 	.short	0x00a0
        /*00e4*/ 	.byte	0x00, 0xf5, 0x21, 0x00


	//----- nvinfo : EIATTR_KPARAM_INFO
	.align		4
.L_37:
        /*00e8*/ 	.byte	0x04, 0x17
        /*00ea*/ 	.short	(.L_39 - .L_38)
.L_38:
        /*00ec*/ 	.word	0x00000000
        /*00f0*/ 	.short	0x0013
        /*00f2*/ 	.short	0x0098
        /*00f4*/ 	.byte	0x00, 0xf5, 0x21, 0x00


	//----- nvinfo : EIATTR_KPARAM_INFO
	.align		4
.L_39:
        /*00f8*/ 	.byte	0x04, 0x17
        /*00fa*/ 	.short	(.L_41 - .L_40)
.L_40:
        /*00fc*/ 	.word	0x00000000
        /*0100*/ 	.short	0x0012
        /*0102*/ 	.short	0x0090
        /*0104*/ 	.byte	0x00, 0xf5, 0x21, 0x00


	//----- nvinfo : EIATTR_KPARAM_INFO
	.align		4
.L_41:
        /*0108*/ 	.byte	0x04, 0x17
        /*010a*/ 	.short	(.L_43 - .L_42)
.L_42:
        /*010c*/ 	.word	0x00000000
        /*0110*/ 	.short	0x0011
        /*0112*/ 	.short	0x0088
        /*0114*/ 	.byte	0x00, 0xf5, 0x21, 0x00


	//----- nvinfo : EIATTR_KPARAM_INFO
	.align		4
.L_43:
        /*0118*/ 	.byte	0x04, 0x17
        /*011a*/ 	.short	(.L_45 - .L_44)
.L_44:
        /*011c*/ 	.word	0x00000000
        /*0120*/ 	.short	0x0010
        /*0122*/ 	.short	0x0080
        /*0124*/ 	.byte	0x00, 0xf5, 0x21, 0x00


	//----- nvinfo : EIATTR_KPARAM_INFO
	.align		4
.L_45:
        /*0128*/ 	.byte	0x04, 0x17
        /*012a*/ 	.short	(.L_47 - .L_46)
.L_46:
        /*012c*/ 	.word	0x00000000
        /*0130*/ 	.short	0x000f
        /*0132*/ 	.short	0x0078
        /*0134*/ 	.byte	0x00, 0xf5, 0x21, 0x00


	//----- nvinfo : EIATTR_KPARAM_INFO
	.align		4
.L_47:
        /*0138*/ 	.byte	0x04, 0x17
        /*013a*/ 	.short	(.L_49 - .L_48)
.L_48:
        /*013c*/ 	.word	0x00000000
        /*0140*/ 	.short	0x000e
        /*0142*/ 	.short	0x0070
        /*0144*/ 	.byte	0x00, 0xf5, 0x21, 0x00


	//----- nvinfo : EIATTR_KPARAM_INFO
	.align		4
.L_49:
        /*0148*/ 	.byte	0x04, 0x17
        /*014a*/ 	.short	(.L_51 - .L_50)
.L_50:
        /*014c*/ 	.word	0x00000000
        /*0150*/ 	.short	0x000d
        /*0152*/ 	.short	0x0068
        /*0154*/ 	.byte	0x00, 0xf5, 0x21, 0x00


	//----- nvinfo : EIATTR_KPARAM_INFO
	.align		4
.L_51:
        /*0158*/ 	.byte	0x04, 0x17
        /*015a*/ 	.short	(.L_53 - .L_52)
.L_52:
        /*015c*/ 	.word	0x00000000
        /*0160*/ 	.short	0x000c
        /*0162*/ 	.short	0x0060
        /*0164*/ 	.byte	0x00, 0xf5, 0x21, 0x00


	//----- nvinfo : EIATTR_KPARAM_INFO
	.align		4
.L_53:
        /*0168*/ 	.byte	0x04, 0x17
        /*016a*/ 	.short	(.L_55 - .L_54)
.L_54:
        /*016c*/ 	.word	0x00000000
        /*0170*/ 	.short	0x000b
        /*0172*/ 	.short	0x0058
        /*0174*/ 	.byte	0x00, 0xf5, 0x21, 0x00


	//----- nvinfo : EIATTR_KPARAM_INFO
	.align		4
.L_55:
        /*0178*/ 	.byte	0x04, 0x17
        /*017a*/ 	.short	(.L_57 - .L_56)
.L_56:
        /*017c*/ 	.word	0x00000000
        /*0180*/ 	.short	0x000a
        /*0182*/ 	.short	0x0050
        /*0184*/ 	.byte	0x00, 0xf5, 0x21, 0x00


	//----- nvinfo : EIATTR_KPARAM_INFO
	.align		4
.L_57:
        /*0188*/ 	.byte	0x04, 0x17
        /*018a*/ 	.short	(.L_59 - .L_58)
.L_58:
        /*018c*/ 	.word	0x00000000
        /*0190*/ 	.short	0x0009
        /*0192*/ 	.short	0x0048
        /*0194*/ 	.byte	0x00, 0xf5, 0x21, 0x00


	//----- nvinfo : EIATTR_KPARAM_INFO
	.align		4
.L_59:
        /*0198*/ 	.byte	0x04, 0x17
        /*019a*/ 	.short	(.L_61 - .L_60)
.L_60:
        /*019c*/ 	.word	0x00000000
        /*01a0*/ 	.short	0x0008
        /*01a2*/ 	.short	0x0040
        /*01a4*/ 	.byte	0x00, 0xf5, 0x21, 0x00


	//----- nvinfo : EIATTR_KPARAM_INFO
	.align		4
.L_61:
        /*01a8*/ 	.byte	0x04, 0x17
        /*01aa*/ 	.short	(.L_63 - .L_62)
.L_62:
        /*01ac*/ 	.word	0x00000000
        /*01b0*/ 	.short	0x0007
        /*01b2*/ 	.short	0x0038
        /*01b4*/ 	.byte	0x00, 0xf5, 0x21, 0x00


	//----- nvinfo : EIATTR_KPARAM_INFO
	.align		4
.L_63:
        /*01b8*/ 	.byte	0x04, 0x17
        /*01ba*/ 	.short	(.L_65 - .L_64)
.L_64:
        /*01bc*/ 	.word	0x00000000
        /*01c0*/ 	.short	0x0006
        /*01c2*/ 	.short	0x0030
        /*01c4*/ 	.byte	0x00, 0xf5, 0x21, 0x00


	//----- nvinfo : EIATTR_KPARAM_INFO
	.align		4
.L_65:
        /*01c8*/ 	.byte	0x04, 0x17
        /*01ca*/ 	.short	(.L_67 - .L_66)
.L_66:
        /*01cc*/ 	.word	0x00000000
        /*01d0*/ 	.short	0x0005
        /*01d2*/ 	.short	0x0028
        /*01d4*/ 	.byte	0x00, 0xf5, 0x21, 0x00


	//----- nvinfo : EIATTR_KPARAM_INFO
	.align		4
.L_67:
        /*01d8*/ 	.byte	0x04, 0x17
        /*01da*/ 	.short	(.L_69 - .L_68)
.L_68:
        /*01dc*/ 	.word	0x00000000
        /*01e0*/ 	.short	0x0004
        /*01e2*/ 	.short	0x0020
        /*01e4*/ 	.byte	0x00, 0xf5, 0x21, 0x00


	//----- nvinfo : EIATTR_KPARAM_INFO
	.align		4
.L_69:
        /*01e8*/ 	.byte	0x04, 0x17
        /*01ea*/ 	.short	(.L_71 - .L_70)
.L_70:
        /*01ec*/ 	.word	0x00000000
        /*01f0*/ 	.short	0x0003
        /*01f2*/ 	.short	0x0018
        /*01f4*/ 	.byte	0x00, 0xf5, 0x21, 0x00


	//----- nvinfo : EIATTR_KPARAM_INFO
	.align		4
.L_71:
        /*01f8*/ 	.byte	0x04, 0x17
        /*01fa*/ 	.short	(.L_73 - .L_72)
.L_72:
        /*01fc*/ 	.word	0x00000000
        /*0200*/ 	.short	0x0002
        /*0202*/ 	.short	0x0010
        /*0204*/ 	.byte	0x00, 0xf5, 0x21, 0x00


	//----- nvinfo : EIATTR_KPARAM_INFO
	.align		4
.L_73:
        /*0208*/ 	.byte	0x04, 0x17
        /*020a*/ 	.short	(.L_75 - .L_74)
.L_74:
        /*020c*/ 	.word	0x00000000
        /*0210*/ 	.short	0x0001
        /*0212*/ 	.short	0x0008
        /*0214*/ 	.byte	0x00, 0xf5, 0x21, 0x00


	//----- nvinfo : EIATTR_KPARAM_INFO
	.align		4
.L_75:
        /*0218*/ 	.byte	0x04, 0x17
        /*021a*/ 	.short	(.L_77 - .L_76)
.L_76:
        /*021c*/ 	.word	0x00000000
        /*0220*/ 	.short	0x0000
        /*0222*/ 	.short	0x0000
        /*0224*/ 	.byte	0x00, 0xf5, 0x21, 0x00


	//----- nvinfo : EIATTR_SPARSE_MMA_MASK
	.align		4
.L_77:
        /*0228*/ 	.byte	0x03, 0x50
        /*022a*/ 	.short	0x0000


	//----- nvinfo : EIATTR_MAXREG_COUNT
	.align		4
        /*022c*/ 	.byte	0x03, 0x1b
        /*022e*/ 	.short	0x00ff


	//----- nvinfo : EIATTR_MERCURY_ISA_VERSION
	.align		4
        /*0230*/ 	.byte	0x03, 0x5f
        /*0232*/ 	.short	0x0101


	//----- nvinfo : EIATTR_VRC_CTA_INIT_COUNT
	.align		4
        /*0234*/ 	.byte	0x02, 0x4a
	.zero		1
	.zero		1


	//----- nvinfo : EIATTR_EXIT_INSTR_OFFSETS
	.align		4
        /*0238*/ 	.byte	0x04, 0x1c
        /*023a*/ 	.short	(.L_79 - .L_78)


	//   ....[0]....
.L_78:
        /*023c*/ 	.word	0x00000110


	//   ....[1]....
        /*0240*/ 	.word	0x00000ea0


	//   ....[2]....
        /*0244*/ 	.word	0x00000f80


	//----- nvinfo : EIATTR_CRS_STACK_SIZE
	.align		4
.L_79:
        /*0248*/ 	.byte	0x04, 0x1e
        /*024a*/ 	.short	(.L_81 - .L_80)
.L_80:
        /*024c*/ 	.word	0x00000000


	//----- nvinfo : EIATTR_CBANK_PARAM_SIZE
	.align		4
.L_81:
        /*0250*/ 	.byte	0x03, 0x19
        /*0252*/ 	.short	0x00f8


	//----- nvinfo : EIATTR_PARAM_CBANK
	.align		4
        /*0254*/ 	.byte	0x04, 0x0a
        /*0256*/ 	.short	(.L_83 - .L_82)
	.align		4
.L_82:
        /*0258*/ 	.word	index@(.nv.constant0._Z15ac_pressure_adjPfS_S_S_S_S_S_S_S_S_S_S_S_S_S_S_S_S_S_S_S_S_S_iifffiiS_S_S_S_)
        /*025c*/ 	.short	0x0380
        /*025e*/ 	.short	0x00f8


	//----- nvinfo : EIATTR_SW_WAR
	.align		4
.L_83:
        /*0260*/ 	.byte	0x04, 0x36
        /*0262*/ 	.short	(.L_85 - .L_84)
.L_84:
        /*0264*/ 	.word	0x00000008
.L_85:


//--------------------- .nv.callgraph             --------------------------
	.section	.nv.callgraph,"",@"SHT_CUDA_CALLGRAPH"
	.align	4
	.sectionentsize	8
	.align		4
        /*0000*/ 	.word	0x00000000
	.align		4
        /*0004*/ 	.word	0xffffffff
	.align		4
        /*0008*/ 	.word	0x00000000
	.align		4
        /*000c*/ 	.word	0xfffffffe
	.align		4
        /*0010*/ 	.word	0x00000000
	.align		4
        /*0014*/ 	.word	0xfffffffd
	.align		4
        /*0018*/ 	.word	0x00000000
	.align		4
        /*001c*/ 	.word	0xfffffffc


//--------------------- .text._Z15ac_pressure_adjPfS_S_S_S_S_S_S_S_S_S_S_S_S_S_S_S_S_S_S_S_S_S_iifffiiS_S_S_S_ --------------------------
	.section	.text._Z15ac_pressure_adjPfS_S_S_S_S_S_S_S_S_S_S_S_S_S_S_S_S_S_S_S_S_S_iifffiiS_S_S_S_,"ax",@progbits
	.align	128
        .global         _Z15ac_pressure_adjPfS_S_S_S_S_S_S_S_S_S_S_S_S_S_S_S_S_S_S_S_S_S_iifffiiS_S_S_S_
        .type           _Z15ac_pressure_adjPfS_S_S_S_S_S_S_S_S_S_S_S_S_S_S_S_S_S_S_S_S_S_iifffiiS_S_S_S_,@function
        .size           _Z15ac_pressure_adjPfS_S_S_S_S_S_S_S_S_S_S_S_S_S_S_S_S_S_S_S_S_S_iifffiiS_S_S_S_,(.L_x_24 - _Z15ac_pressure_adjPfS_S_S_S_S_S_S_S_S_S_S_S_S_S_S_S_S_S_S_S_S_S_iifffiiS_S_S_S_)
        .other          _Z15ac_pressure_adjPfS_S_S_S_S_S_S_S_S_S_S_S_S_S_S_S_S_S_S_S_S_S_iifffiiS_S_S_S_,@"STO_CUDA_ENTRY STV_DEFAULT"
_Z15ac_pressure_adjPfS_S_S_S_S_S_S_S_S_S_S_S_S_S_S_S_S_S_S_S_S_S_iifffiiS_S_S_S_:
.text._Z15ac_pressure_adjPfS_S_S_S_S_S_S_S_S_S_S_S_S_S_S_S_S_S_S_S_S_S_iifffiiS_S_S_S_:
[----:B------:R-:W-:Y:S01]  /*0000*/  LDC R1, c[0x0][0x37c] ;  /* 0x0000df00ff017b82 */ /* 0x000fe20000000800 */
[----:B------:R-:W0:Y:S07]  /*0010*/  S2R R0, SR_TID.X ;  /* 0x0000000000007919 */ /* 0x000e2e0000002100 */
[----:B------:R-:W0:Y:S01]  /*0020*/  S2UR UR5, SR_CTAID.X ;  /* 0x00000000000579c3 */ /* 0x000e220000002500 */
[----:B------:R-:W1:Y:S01]  /*0030*/  LDCU UR4, c[0x0][0x450] ;  /* 0x00008a00ff0477ac */ /* 0x000e620008000800 */
[----:B------:R-:W2:Y:S01]  /*0040*/  S2R R3, SR_TID.Y ;  /* 0x0000000000037919 */ /* 0x000ea20000002200 */
[----:B------:R-:W1:Y:S05]  /*0050*/  LDCU.64 UR8, c[0x0][0x438] ;  /* 0x00008700ff0877ac */ /* 0x000e6a0008000a00 */
[----:B------:R-:W0:Y:S08]  /*0060*/  LDC R5, c[0x0][0x360] ;  /* 0x0000d800ff057b82 */ /* 0x000e300000000800 */
[----:B------:R-:W2:Y:S01]  /*0070*/  S2UR UR6, SR_CTAID.Y ;  /* 0x00000000000679c3 */ /* 0x000ea20000002600 */
[----:B-1----:R-:W-:-:S07]  /*0080*/  UIADD3 UR4, UPT, UPT, UR8, -0x3, -UR4 ;  /* 0xfffffffd08047890 */ /* 0x002fce000fffe804 */
[----:B------:R-:W2:Y:S01]  /*0090*/  LDC R4, c[0x0][0x364] ;  /* 0x0000d900ff047b82 */ /* 0x000ea20000000800 */
[----:B0-----:R-:W-:-:S05]  /*00a0*/  IMAD R5, R5, UR5, R0 ;  /* 0x0000000505057c24 */ /* 0x001fca000f8e0200 */
[----:B------:R-:W-:Y:S01]  /*00b0*/  ISETP.GT.AND P0, PT, R5, UR4, PT ;  /* 0x0000000405007c0c */ /* 0x000fe2000bf04270 */
[----:B------:R-:W-:-:S03]  /*00c0*/  UIADD3 UR4, UPT, UPT, UR9, -0x3, URZ ;  /* 0xfffffffd09047890 */ /* 0x000fc6000fffe0ff */
[----:B------:R-:W-:Y:S01]  /*00d0*/  ISETP.LT.OR P0, PT, R5, 0x2, P0 ;  /* 0x000000020500780c */ /* 0x000fe20000701670 */
[----:B--2---:R-:W-:-:S05]  /*00e0*/  IMAD R4, R4, UR6, R3 ;  /* 0x0000000604047c24 */ /* 0x004fca000f8e0203 */
[----:B------:R-:W-:-:S04]  /*00f0*/  ISETP.LT.U32.OR P0, PT, R4, 0x2, P0 ;  /* 0x000000020400780c */ /* 0x000fc80000701470 */
[----:B------:R-:W-:-:S13]  /*0100*/  ISETP.GT.OR P0, PT, R4, UR4, P0 ;  /* 0x0000000404007c0c */ /* 0x000fda0008704670 */
[----:B------:R-:W-:Y:S05]  /*0110*/  @P0 EXIT ;  /* 0x000000000000094d */ /* 0x000fea0003800000 */
[----:B------:R-:W0:Y:S01]  /*0120*/  LDC.64 R10, c[0x0][0x380] ;  /* 0x0000e000ff0a7b82 */ /* 0x000e220000000a00 */
[----:B------:R-:W1:Y:S01]  /*0130*/  LDCU.64 UR4, c[0x0][0x380] ;  /* 0x00007000ff0477ac */ /* 0x000e620008000a00 */
[----:B------:R-:W-:Y:S01]  /*0140*/  IMAD R8, R4, UR8, RZ ;  /* 0x0000000804087c24 */ /* 0x000fe2000f8e02ff */
[----:B------:R-:W2:Y:S04]  /*0150*/  LDCU.64 UR6, c[0x0][0x358] ;  /* 0x00006b00ff0677ac */ /* 0x000ea80008000a00 */
[CC--:B------:R-:W-:Y:S01]  /*0160*/  IADD3 R7, P0, PT, R5.reuse, R8.reuse, RZ ;  /* 0x0000000805077210 */ /* 0x0c0fe20007f1e0ff */
[----:B------:R-:W3:Y:S01]  /*0170*/  LDC R17, c[0x0][0x444] ;  /* 0x00011100ff117b82 */ /* 0x000ee20000000800 */
[----:B------:R-:W-:Y:S02]  /*0180*/  IADD3 R2, PT, PT, R5, R8, RZ ;  /* 0x0000000805027210 */ /* 0x000fe40007ffe0ff */
[----:B------:R-:W-:-:S02]  /*0190*/  LEA.HI.X.SX32 R0, R8, RZ, 0x1, P0 ;  /* 0x000000ff08007211 */ /* 0x000fc400000f0eff */
[C---:B------:R-:W-:Y:S02]  /*01a0*/  SHF.L.U32 R9, R7.reuse, 0x2, RZ ;  /* 0x0000000207097819 */ /* 0x040fe400000006ff */
[----:B------:R-:W-:Y:S02]  /*01b0*/  SHF.L.U64.HI R7, R7, 0x2, R0 ;  /* 0x0000000207077819 */ /* 0x000fe40000010200 */
[----:B-1----:R-:W-:-:S04]  /*01c0*/  IADD3 R12, P0, PT, R9, UR4, RZ ;  /* 0x00000004090c7c10 */ /* 0x002fc8000ff1e0ff */
[----:B------:R-:W-:Y:S01]  /*01d0*/  IADD3.X R13, PT, PT, R7, UR5, RZ, P0, !PT ;  /* 0x00000005070d7c10 */ /* 0x000fe200087fe4ff */
[----:B0-----:R-:W-:-:S04]  /*01e0*/  IMAD.WIDE R10, R2, 0x4, R10 ;  /* 0x00000004020a7825 */ /* 0x001fc800078e020a */
[----:B--2---:R-:W2:Y:S04]  /*01f0*/  LDG.E R12, desc[UR6][R12.64+0x4] ;  /* 0x000004060c0c7981 */ /* 0x004ea8000c1e1900 */
[----:B------:R-:W2:Y:S04]  /*0200*/  LDG.E R3, desc[UR6][R10.64] ;  /* 0x000000060a037981 */ /* 0x000ea8000c1e1900 */
[----:B------:R-:W4:Y:S04]  /*0210*/  LDG.E R0, desc[UR6][R10.64+0x8] ;  /* 0x000008060a007981 */ /* 0x000f28000c1e1900 */
[----:B------:R-:W4:Y:S01]  /*0220*/  LDG.E R15, desc[UR6][R10.64+-0x4] ;  /* 0xfffffc060a0f7981 */ /* 0x000f22000c1e1900 */
[----:B---3--:R-:W0:Y:S01]  /*0230*/  MUFU.RCP R6, R17 ;  /* 0x0000001100067308 */ /* 0x008e220000001000 */
[----:B------:R-:W-:Y:S01]  /*0240*/  BSSY.RECONVERGENT B0, `(.L_x_0) ;  /* 0x0000011000007945 */ /* 0x000fe20003800200 */
[----:B--2---:R-:W-:Y:S01]  /*0250*/  FADD R3, R12, -R3 ;  /* 0x800000030c037221 */ /* 0x004fe20000000000 */
[----:B----4-:R-:W-:-:S03]  /*0260*/  FADD R15, R0, -R15 ;  /* 0x8000000f000f7221 */ /* 0x010fc60000000000 */
[----:B------:R-:W-:-:S04]  /*0270*/  FMUL R0, R3, 1.125 ;  /* 0x3f90000003007820 */ /* 0x000fc80000400000 */
[----:B------:R-:W-:Y:S01]  /*0280*/  FFMA R0, R15, 0.041666667908430099487, -R0 ;  /* 0x3d2aaaab0f007823 */ /* 0x000fe20000000800 */
[----:B0-----:R-:W-:-:S03]  /*0290*/  FFMA R3, R6, -R17, 1 ;  /* 0x3f80000006037423 */ /* 0x001fc60000000811 */
[----:B------:R-:W0:Y:S01]  /*02a0*/  FCHK P0, R0, R17 ;  /* 0x0000001100007302 */ /* 0x000e220000000000 */
[----:B------:R-:W-:-:S04]  /*02b0*/  FFMA R3, R6, R3, R6 ;  /* 0x0000000306037223 */ /* 0x000fc80000000006 */
[----:B------:R-:W-:-:S04]  /*02c0*/  FFMA R6, R0, R3, RZ ;  /* 0x0000000300067223 */ /* 0x000fc800000000ff */
[----:B------:R-:W-:-:S04]  /*02d0*/  FFMA R10, R6, -R17, R0 ;  /* 0x80000011060a7223 */ /* 0x000fc80000000000 */
[----:B------:R-:W-:Y:S01]  /*02e0*/  FFMA R6, R3, R10, R6 ;  /* 0x0000000a03067223 */ /* 0x000fe20000000006 */
[----:B0-----:R-:W-:Y:S06]  /*02f0*/  @!P0 BRA `(.L_x_1) ;  /* 0x0000000000148947 */ /* 0x001fec0003800000 */
[----:B------:R-:W0:Y:S01]  /*0300*/  LDCU UR4, c[0x0][0x444] ;  /* 0x00008880ff0477ac */ /* 0x000e220008000800 */
[----:B------:R-:W-:Y:S02]  /*0310*/  MOV R12, 0x340 ;  /* 0x00000340000c7802 */ /* 0x000fe40000000f00 */
[----:B0-----:R-:W-:-:S07]  /*0320*/  MOV R3, UR4 ;  /* 0x0000000400037c02 */ /* 0x001fce0008000f00 */
[----:B------:R-:W-:Y:S05]  /*0330*/  CALL.REL.NOINC `($__internal_0_$__cuda_sm3x_div_rn_noftz_f32_slowpath) ;  /* 0x0000000c00147944 */ /* 0x000fea0003c00000 */
[----:B------:R-:W-:-:S07]  /*0340*/  MOV R6, R0 ;  /* 0x0000000000067202 */ /* 0x000fce0000000f00 */
.L_x_1:
[----:B------:R-:W-:Y:S05]  /*0350*/  BSYNC.RECONVERGENT B0 ;  /* 0x0000000000007941 */ /* 0x000fea0003800200 */
.L_x_0:
[----:B------:R-:W0:Y:S01]  /*0360*/  LDC.64 R10, c[0x0][0x3a8] ;  /* 0x0000ea00ff0a7b82 */ /* 0x000e220000000a00 */
[----:B------:R-:W1:Y:S07]  /*0370*/  LDCU.64 UR4, c[0x0][0x3a8] ;  /* 0x00007500ff0477ac */ /* 0x000e6e0008000a00 */
[----:B------:R-:W2:Y:S01]  /*0380*/  LDC R14, c[0x0][0x444] ;  /* 0x00011100ff0e7b82 */ /* 0x000ea20000000800 */
[----:B-1----:R-:W-:-:S04]  /*0390*/  IADD3 R12, P0, PT, R9, UR4, RZ ;  /* 0x00000004090c7c10 */ /* 0x002fc8000ff1e0ff */
[----:B------:R-:W-:Y:S01]  /*03a0*/  IADD3.X R13, PT, PT, R7, UR5, RZ, P0, !PT ;  /* 0x00000005070d7c10 */ /* 0x000fe200087fe4ff */
[----:B0-----:R-:W-:-:S04]  /*03b0*/  IMAD.WIDE R10, R2, 0x4, R10 ;  /* 0x00000004020a7825 */ /* 0x001fc800078e020a */
[----:B------:R-:W3:Y:S04]  /*03c0*/  LDG.E R12, desc[UR6][R12.64+0x4] ;  /* 0x000004060c0c7981 */ /* 0x000ee8000c1e1900 */
[----:B------:R-:W3:Y:S04]  /*03d0*/  LDG.E R3, desc[UR6][R10.64] ;  /* 0x000000060a037981 */ /* 0x000ee8000c1e1900 */
[----:B------:R-:W4:Y:S04]  /*03e0*/  LDG.E R0, desc[UR6][R10.64+0x8] ;  /* 0x000008060a007981 */ /* 0x000f28000c1e1900 */
[----:B------:R-:W4:Y:S01]  /*03f0*/  LDG.E R7, desc[UR6][R10.64+-0x4] ;  /* 0xfffffc060a077981 */ /* 0x000f22000c1e1900 */
[----:B--2---:R-:W0:Y:S01]  /*0400*/  MUFU.RCP R9, R14 ;  /* 0x0000000e00097308 */ /* 0x004e220000001000 */
[----:B------:R-:W-:Y:S01]  /*0410*/  BSSY.RECONVERGENT B0, `(.L_x_2) ;  /* 0x0000012000007945 */ /* 0x000fe20003800200 */
[----:B0-----:R-:W-:Y:S01]  /*0420*/  FFMA R16, R9, -R14, 1 ;  /* 0x3f80000009107423 */ /* 0x001fe2000000080e */
[----:B---3--:R-:W-:-:S04]  /*0430*/  FADD R3, R12, -R3 ;  /* 0x800000030c037221 */ /* 0x008fc80000000000 */
[----:B------:R-:W-:Y:S01]  /*0440*/  FMUL R3, R3, 1.125 ;  /* 0x3f90000003037820 */ /* 0x000fe20000400000 */
[----:B----4-:R-:W-:-:S04]  /*0450*/  FADD R0, R0, -R7 ;  /* 0x8000000700007221 */ /* 0x010fc80000000000 */
[----:B------:R-:W-:-:S04]  /*0460*/  FFMA R3, R0, 0.041666667908430099487, -R3 ;  /* 0x3d2aaaab00037823 */ /* 0x000fc80000000803 */
[----:B------:R-:W0:Y:S01]  /*0470*/  FCHK P0, R3, R14 ;  /* 0x0000000e03007302 */ /* 0x000e220000000000 */
[----:B------:R-:W-:-:S04]  /*0480*/  FFMA R0, R9, R16, R9 ;  /* 0x0000001009007223 */ /* 0x000fc80000000009 */
[----:B------:R-:W-:-:S04]  /*0490*/  FFMA R12, R0, R3, RZ ;  /* 0x00000003000c7223 */ /* 0x000fc800000000ff */
[----:B------:R-:W-:-:S04]  /*04a0*/  FFMA R7, R12, -R14, R3 ;  /* 0x8000000e0c077223 */ /* 0x000fc80000000003 */
[----:B------:R-:W-:Y:S01]  /*04b0*/  FFMA R7, R0, R7, R12 ;  /* 0x0000000700077223 */ /* 0x000fe2000000000c */
[----:B0-----:R-:W-:Y:S06]  /*04c0*/  @!P0 BRA `(.L_x_3) ;  /* 0x0000000000188947 */ /* 0x001fec0003800000 */
[----:B------:R-:W0:Y:S01]  /*04d0*/  LDCU UR4, c[0x0][0x444] ;  /* 0x00008880ff0477ac */ /* 0x000e220008000800 */
[----:B------:R-:W-:Y:S02]  /*04e0*/  MOV R0, R3 ;  /* 0x0000000300007202 */ /* 0x000fe40000000f00 */
[----:B------:R-:W-:Y:S02]  /*04f0*/  MOV R12, 0x520 ;  /* 0x00000520000c7802 */ /* 0x000fe40000000f00 */
[----:B0-----:R-:W-:-:S07]  /*0500*/  MOV R3, UR4 ;  /* 0x0000000400037c02 */ /* 0x001fce0008000f00 */
[----:B------:R-:W-:Y:S05]  /*0510*/  CALL.REL.NOINC `($__internal_0_$__cuda_sm3x_div_rn_noftz_f32_slowpath) ;  /* 0x00000008009c7944 */ /* 0x000fea0003c00000 */
[----:B------:R-:W-:-:S07]  /*0520*/  MOV R7, R0 ;  /* 0x0000000000077202 */ /* 0x000fce0000000f00 */
.L_x_3:
[----:B------:R-:W-:Y:S05]  /*0530*/  BSYNC.RECONVERGENT B0 ;  /* 0x0000000000007941 */ /* 0x000fea0003800200 */
.L_x_2:
[----:B------:R-:W0:Y:S08]  /*0540*/  LDC R17, c[0x0][0x438] ;  /* 0x00010e00ff117b82 */ /* 0x000e300000000800 */
[----:B------:R-:W1:Y:S08]  /*0550*/  LDC.64 R10, c[0x0][0x388] ;  /* 0x0000e200ff0a7b82 */ /* 0x000e700000000a00 */
[----:B------:R-:W2:Y:S01]  /*0560*/  LDC R19, c[0x0][0x448] ;  /* 0x00011200ff137b82 */ /* 0x000ea20000000800 */
[----:B0-----:R-:W-:-:S04]  /*0570*/  IADD3 R8, PT, PT, R8, -R17, RZ ;  /* 0x8000001108087210 */ /* 0x001fc80007ffe0ff */
[-C--:B------:R-:W-:Y:S02]  /*0580*/  LEA R0, R17, R8.reuse, 0x1 ;  /* 0x0000000811007211 */ /* 0x080fe400078e08ff */
[----:B------:R-:W-:Y:S01]  /*0590*/  IADD3 R8, PT, PT, R5, R8, RZ ;  /* 0x0000000805087210 */ /* 0x000fe20007ffe0ff */
[----:B-1----:R-:W-:-:S04]  /*05a0*/  IMAD.WIDE R12, R2, 0x4, R10 ;  /* 0x00000004020c7825 */ /* 0x002fc800078e020a */
[----:B------:R-:W-:Y:S02]  /*05b0*/  IMAD R0, R17, -0x3, R0 ;  /* 0xfffffffd11007824 */ /* 0x000fe400078e0200 */
[----:B------:R-:W-:-:S04]  /*05c0*/  IMAD.WIDE R14, R8, 0x4, R10 ;  /* 0x00000004080e7825 */ /* 0x000fc800078e020a */
[----:B------:R-:W-:Y:S02]  /*05d0*/  IMAD.IADD R9, R5, 0x1, R0 ;  /* 0x0000000105097824 */ /* 0x000fe400078e0200 */
[----:B------:R-:W-:Y:S01]  /*05e0*/  IMAD.WIDE R16, R17, 0x4, R12 ;  /* 0x0000000411107825 */ /* 0x000fe200078e020c */
[----:B------:R0:W3:Y:S03]  /*05f0*/  LDG.E R0, desc[UR6][R12.64] ;  /* 0x000000060c007981 */ /* 0x0000e6000c1e1900 */
[----:B------:R-:W-:Y:S01]  /*0600*/  IMAD.WIDE R10, R9, 0x4, R10 ;  /* 0x00000004090a7825 */ /* 0x000fe200078e020a */
[----:B------:R-:W3:Y:S04]  /*0610*/  LDG.E R15, desc[UR6][R14.64] ;  /* 0x000000060e0f7981 */ /* 0x000ee8000c1e1900 */
[----:B------:R-:W4:Y:S04]  /*0620*/  LDG.E R16, desc[UR6][R16.64] ;  /* 0x0000000610107981 */ /* 0x000f28000c1e1900 */
[----:B------:R-:W4:Y:S01]  /*0630*/  LDG.E R11, desc[UR6][R10.64] ;  /* 0x000000060a0b7981 */ /* 0x000f22000c1e1900 */
[----:B--2---:R-:W0:Y:S01]  /*0640*/  MUFU.RCP R18, R19 ;  /* 0x0000001300127308 */ /* 0x004e220000001000 */
[----:B------:R-:W-:Y:S01]  /*0650*/  BSSY.RECONVERGENT B0, `(.L_x_4) ;  /* 0x0000011000007945 */ /* 0x000fe20003800200 */
[----:B0-----:R-:W-:-:S04]  /*0660*/  FFMA R13, R18, -R19, 1 ;  /* 0x3f800000120d7423 */ /* 0x001fc80000000813 */
[----:B------:R-:W-:Y:S01]  /*0670*/  FFMA R13, R18, R13, R18 ;  /* 0x0000000d120d7223 */ /* 0x000fe20000000012 */
[----:B---3--:R-:W-:-:S04]  /*0680*/  FADD R0, R0, -R15 ;  /* 0x8000000f00007221 */ /* 0x008fc80000000000 */
[----:B------:R-:W-:Y:S01]  /*0690*/  FMUL R0, R0, 1.125 ;  /* 0x3f90000000007820 */ /* 0x000fe20000400000 */
[----:B----4-:R-:W-:-:S04]  /*06a0*/  FADD R3, R16, -R11 ;  /* 0x8000000b10037221 */ /* 0x010fc80000000000 */
[----:B------:R-:W-:-:S04]  /*06b0*/  FFMA R0, R3, 0.041666667908430099487, -R0 ;  /* 0x3d2aaaab03007823 */ /* 0x000fc80000000800 */
[----:B------:R-:W0:Y:S01]  /*06c0*/  FCHK P0, R0, R19 ;  /* 0x0000001300007302 */ /* 0x000e220000000000 */
        /* <DEDUP_REMOVED lines=9> */
.L_x_5:
[----:B------:R-:W-:Y:S05]  /*0760*/  BSYNC.RECONVERGENT B0 ;  /* 0x0000000000007941 */ /* 0x000fea0003800200 */
.L_x_4:
[----:B------:R-:W0:Y:S08]  /*0770*/  LDC.64 R16, c[0x0][0x3b0] ;  /* 0x0000ec00ff107b82 */ /* 0x000e300000000a00 */
[----:B------:R-:W1:Y:S08]  /*0780*/  LDC R3, c[0x0][0x438] ;  /* 0x00010e00ff037b82 */ /* 0x000e700000000800 */
[----:B------:R-:W2:Y:S01]  /*0790*/  LDC R18, c[0x0][0x448] ;  /* 0x00011200ff127b82 */ /* 0x000ea20000000800 */
[----:B0-----:R-:W-:-:S04]  /*07a0*/  IMAD.WIDE R12, R2, 0x4, R16 ;  /* 0x00000004020c7825 */ /* 0x001fc800078e0210 */
[----:B------:R-:W-:-:S04]  /*07b0*/  IMAD.WIDE R14, R8, 0x4, R16 ;  /* 0x00000004080e7825 */ /* 0x000fc800078e0210 */
[----:B------:R-:W-:Y:S02]  /*07c0*/  IMAD.WIDE R16, R9, 0x4, R16 ;  /* 0x0000000409107825 */ /* 0x000fe400078e0210 */
[----:B------:R-:W3:Y:S02]  /*07d0*/  LDG.E R15, desc[UR6][R14.64] ;  /* 0x000000060e0f7981 */ /* 0x000ee4000c1e1900 */
[----:B-1----:R-:W-:Y:S02]  /*07e0*/  IMAD.WIDE R8, R3, 0x4, R12 ;  /* 0x0000000403087825 */ /* 0x002fe400078e020c */
        /* <DEDUP_REMOVED lines=22> */
.L_x_7:
[----:B------:R-:W-:Y:S05]  /*0950*/  BSYNC.RECONVERGENT B0 ;  /* 0x0000000000007941 */ /* 0x000fea0003800200 */
.L_x_6:
[----:B------:R-:W0:Y:S08]  /*0960*/  LDC.64 R8, c[0x0][0x3f0] ;  /* 0x0000fc00ff087b82 */ /* 0x000e300000000a00 */
[----:B------:R-:W1:Y:S08]  /*0970*/  LDC.64 R16, c[0x0][0x3d0] ;  /* 0x0000f400ff107b82 */ /* 0x000e700000000a00 */
[----:B------:R-:W2:Y:S01]  /*0980*/  LDC.64 R12, c[0x0][0x3f8] ;  /* 0x0000fe00ff0c7b82 */ /* 0x000ea20000000a00 */
[----:B0-----:R-:W-:-:S07]  /*0990*/  IMAD.WIDE.U32 R8, R4, 0x4, R8 ;  /* 0x0000000404087825 */ /* 0x001fce00078e0008 */
[----:B------:R-:W0:Y:S01]  /*09a0*/  LDC.64 R14, c[0x0][0x410] ;  /* 0x00010400ff0e7b82 */ /* 0x000e220000000a00 */
[----:B------:R-:W3:Y:S01]  /*09b0*/  LDG.E R9, desc[UR6][R8.64] ;  /* 0x0000000608097981 */ /* 0x000ee2000c1e1900 */
[----:B-1----:R-:W-:-:S06]  /*09c0*/  IMAD.WIDE R16, R2, 0x4, R16 ;  /* 0x0000000402107825 */ /* 0x002fcc00078e0210 */
[----:B------:R-:W4:Y:S01]  /*09d0*/  LDG.E R17, desc[UR6][R16.64] ;  /* 0x0000000610117981 */ /* 0x000f22000c1e1900 */
[----:B--2---:R-:W-:-:S06]  /*09e0*/  IMAD.WIDE.U32 R12, R4, 0x4, R12 ;  /* 0x00000004040c7825 */ /* 0x004fcc00078e000c */
[----:B------:R-:W2:Y:S01]  /*09f0*/  LDG.E R12, desc[UR6][R12.64] ;  /* 0x000000060c0c7981 */ /* 0x000ea2000c1e1900 */
[----:B0-----:R-:W-:-:S06]  /*0a00*/  IMAD.WIDE.U32 R14, R5, 0x4, R14 ;  /* 0x00000004050e7825 */ /* 0x001fcc00078e000e */
[----:B------:R-:W5:Y:S01]  /*0a10*/  LDG.E R15, desc[UR6][R14.64] ;  /* 0x000000060e0f7981 */ /* 0x000f62000c1e1900 */
[----:B------:R-:W-:Y:S01]  /*0a20*/  BSSY.RECONVERGENT B0, `(.L_x_8) ;  /* 0x0000010000007945 */ /* 0x000fe20003800200 */
[----:B---3--:R-:W0:Y:S01]  /*0a30*/  MUFU.RCP R18, R9 ;  /* 0x0000000900127308 */ /* 0x008e220000001000 */
[----:B----4-:R-:W-:-:S07]  /*0a40*/  FMUL R0, R17, R10 ;  /* 0x0000000a11007220 */ /* 0x010fce0000400000 */
[----:B------:R-:W1:Y:S01]  /*0a50*/  FCHK P0, R0, R9 ;  /* 0x0000000900007302 */ /* 0x000e620000000000 */
[----:B0-----:R-:W-:-:S04]  /*0a60*/  FFMA R11, -R9, R18, 1 ;  /* 0x3f800000090b7423 */ /* 0x001fc80000000112 */
[----:B------:R-:W-:Y:S01]  /*0a70*/  FFMA R11, R18, R11, R18 ;  /* 0x0000000b120b7223 */ /* 0x000fe20000000012 */
[----:B--2---:R-:W-:-:S03]  /*0a80*/  FMUL R8, R12, R3 ;  /* 0x000000030c087220 */ /* 0x004fc60000400000 */
[----:B------:R-:W-:-:S04]  /*0a90*/  FFMA R10, R0, R11, RZ ;  /* 0x0000000b000a7223 */ /* 0x000fc800000000ff */
[----:B------:R-:W-:Y:S01]  /*0aa0*/  FFMA R3, -R9, R10, R0 ;  /* 0x0000000a09037223 */ /* 0x000fe20000000100 */
[----:B-----5:R-:W-:-:S03]  /*0ab0*/  FFMA R7, R15, R7, R8 ;  /* 0x000000070f077223 */ /* 0x020fc60000000008 */
[----:B------:R-:W-:Y:S01]  /*0ac0*/  FFMA R12, R11, R3, R10 ;  /* 0x000000030b0c7223 */ /* 0x000fe2000000000a */
[----:B-1----:R-:W-:Y:S06]  /*0ad0*/  @!P0 BRA `(.L_x_9) ;  /* 0x0000000000108947 */ /* 0x002fec0003800000 */
[----:B------:R-:W-:Y:S02]  /*0ae0*/  MOV R3, R9 ;  /* 0x0000000900037202 */ /* 0x000fe40000000f00 */
[----:B------:R-:W-:-:S07]  /*0af0*/  MOV R12, 0xb10 ;  /* 0x00000b10000c7802 */ /* 0x000fce0000000f00 */
[----:B------:R-:W-:Y:S05]  /*0b00*/  CALL.REL.NOINC `($__internal_0_$__cuda_sm3x_div_rn_noftz_f32_slowpath) ;  /* 0x0000000400207944 */ /* 0x000fea0003c00000 */
[----:B------:R-:W-:-:S07]  /*0b10*/  MOV R12, R0 ;  /* 0x00000000000c7202 */ /* 0x000fce0000000f00 */
.L_x_9:
[----:B------:R-:W-:Y:S05]  /*0b20*/  BSYNC.RECONVERGENT B0 ;  /* 0x0000000000007941 */ /* 0x000fea0003800200 */
.L_x_8:
[----:B------:R-:W0:Y:S01]  /*0b30*/  LDC.64 R10, c[0x0][0x408] ;  /* 0x00010200ff0a7b82 */ /* 0x000e220000000a00 */
[----:B------:R-:W1:Y:S07]  /*0b40*/  LDCU UR4, c[0x0][0x440] ;  /* 0x00008800ff0477ac */ /* 0x000e6e0008000800 */
[----:B------:R-:W2:Y:S01]  /*0b50*/  LDC.64 R8, c[0x0][0x3c8] ;  /* 0x0000f200ff087b82 */ /* 0x000ea20000000a00 */
[----:B0-----:R-:W-:-:S05]  /*0b60*/  IMAD.WIDE.U32 R10, R5, 0x4, R10 ;  /* 0x00000004050a7825 */ /* 0x001fca00078e000a */
[----:B------:R-:W3:Y:S01]  /*0b70*/  LDG.E R3, desc[UR6][R10.64] ;  /* 0x000000060a037981 */ /* 0x000ee2000c1e1900 */
[----:B--2---:R-:W-:-:S06]  /*0b80*/  IMAD.WIDE R8, R2, 0x4, R8 ;  /* 0x0000000402087825 */ /* 0x004fcc00078e0208 */
[----:B------:R-:W2:Y:S01]  /*0b90*/  LDG.E R9, desc[UR6][R8.64] ;  /* 0x0000000608097981 */ /* 0x000ea2000c1e1900 */
[----:B-1----:R-:W-:Y:S01]  /*0ba0*/  FFMA R7, R12, UR4, R7 ;  /* 0x000000040c077c23 */ /* 0x002fe20008000007 */
[----:B------:R-:W-:Y:S01]  /*0bb0*/  BSSY.RECONVERGENT B0, `(.L_x_10) ;  /* 0x000000d000007945 */ /* 0x000fe20003800200 */
[----:B---3--:R-:W0:Y:S01]  /*0bc0*/  MUFU.RCP R14, R3 ;  /* 0x00000003000e7308 */ /* 0x008e220000001000 */
[----:B--2---:R-:W-:-:S07]  /*0bd0*/  FMUL R0, R9, R6 ;  /* 0x0000000609007220 */ /* 0x004fce0000400000 */
[----:B------:R-:W1:Y:S01]  /*0be0*/  FCHK P0, R0, R3 ;  /* 0x0000000300007302 */ /* 0x000e620000000000 */
[----:B0-----:R-:W-:-:S04]  /*0bf0*/  FFMA R13, -R3, R14, 1 ;  /* 0x3f800000030d7423 */ /* 0x001fc8000000010e */
[----:B------:R-:W-:-:S04]  /*0c00*/  FFMA R13, R14, R13, R14 ;  /* 0x0000000d0e0d7223 */ /* 0x000fc8000000000e */
[----:B------:R-:W-:-:S04]  /*0c10*/  FFMA R6, R0, R13, RZ ;  /* 0x0000000d00067223 */ /* 0x000fc800000000ff */
[----:B------:R-:W-:-:S04]  /*0c20*/  FFMA R14, -R3, R6, R0 ;  /* 0x00000006030e7223 */ /* 0x000fc80000000100 */
[----:B------:R-:W-:Y:S01]  /*0c30*/  FFMA R6, R13, R14, R6 ;  /* 0x0000000e0d067223 */ /* 0x000fe20000000006 */
[----:B-1----:R-:W-:Y:S06]  /*0c40*/  @!P0 BRA `(.L_x_11) ;  /* 0x00000000000c8947 */ /* 0x002fec0003800000 */
[----:B------:R-:W-:-:S07]  /*0c50*/  MOV R12, 0xc70 ;  /* 0x00000c70000c7802 */ /* 0x000fce0000000f00 */
[----:B------:R-:W-:Y:S05]  /*0c60*/  CALL.REL.NOINC `($__internal_0_$__cuda_sm3x_div_rn_noftz_f32_slowpath) ;  /* 0x0000000000c87944 */ /* 0x000fea0003c00000 */
[----:B------:R-:W-:-:S07]  /*0c70*/  IMAD.MOV.U32 R6, RZ, RZ, R0 ;  /* 0x000000ffff067224 */ /* 0x000fce00078e0000 */
.L_x_11:
[----:B------:R-:W-:Y:S05]  /*0c80*/  BSYNC.RECONVERGENT B0 ;  /* 0x0000000000007941 */ /* 0x000fea0003800200 */
.L_x_10:
[----:B------:R-:W0:Y:S01]  /*0c90*/  LDC.64 R8, c[0x0][0x390] ;  /* 0x0000e400ff087b82 */ /* 0x000e220000000a00 */
[----:B------:R-:W1:Y:S01]  /*0ca0*/  LDCU UR8, c[0x0][0x44c] ;  /* 0x00008980ff0877ac */ /* 0x000e620008000800 */
[----:B------:R-:W2:Y:S06]  /*0cb0*/  LDCU UR5, c[0x0][0x43c] ;  /* 0x00008780ff0577ac */ /* 0x000eac0008000800 */
[----:B------:R-:W3:Y:S01]  /*0cc0*/  LDC.64 R12, c[0x0][0x3b8] ;  /* 0x0000ee00ff0c7b82 */ /* 0x000ee20000000a00 */
[----:B------:R-:W4:Y:S01]  /*0cd0*/  LDCU UR9, c[0x0][0x440] ;  /* 0x00008800ff0977ac */ /* 0x000f220008000800 */
[----:B0-----:R-:W-:-:S05]  /*0ce0*/  IMAD.WIDE R8, R2, 0x4, R8 ;  /* 0x0000000402087825 */ /* 0x001fca00078e0208 */
[----:B------:R-:W5:Y:S01]  /*0cf0*/  LDG.E R3, desc[UR6][R8.64] ;  /* 0x0000000608037981 */ /* 0x000f62000c1e1900 */
[----:B-1----:R-:W-:Y:S01]  /*0d00*/  ULOP3.LUT UR4, URZ, UR8, URZ, 0x33, !UPT ;  /* 0x00000008ff047292 */ /* 0x002fe2000f8e33ff */
[----:B----4-:R-:W-:-:S03]  /*0d10*/  FFMA R6, R6, UR9, R7 ;  /* 0x0000000906067c23 */ /* 0x010fc60008000007 */
[----:B--2---:R-:W-:Y:S01]  /*0d20*/  UIADD3 UR4, UPT, UPT, UR4, UR5, URZ ;  /* 0x0000000504047290 */ /* 0x004fe2000fffe0ff */
[----:B------:R-:W0:Y:S05]  /*0d30*/  LDCU UR5, c[0x0][0x438] ;  /* 0x00008700ff0577ac */ /* 0x000e2a0008000800 */
[----:B------:R-:W-:-:S04]  /*0d40*/  ISETP.GE.AND P0, PT, R4, UR4, PT ;  /* 0x0000000404007c0c */ /* 0x000fc8000bf06270 */
[----:B------:R-:W-:Y:S01]  /*0d50*/  ISETP.GT.AND P0, PT, R4, UR8, !P0 ;  /* 0x0000000804007c0c */ /* 0x000fe2000c704270 */
[----:B------:R-:W1:-:S12]  /*0d60*/  LDCU UR4, c[0x0][0x450] ;  /* 0x00008a00ff0477ac */ /* 0x000e580008000800 */
[----:B------:R-:W2:Y:S08]  /*0d70*/  @!P0 LDC.64 R14, c[0x0][0x430] ;  /* 0x00010c00ff0e8b82 */ /* 0x000eb00000000a00 */
[----:B------:R-:W4:Y:S02]  /*0d80*/  @!P0 LDC.64 R10, c[0x0][0x3a0] ;  /* 0x0000e800ff0a8b82 */ /* 0x000f240000000a00 */
[----:B----4-:R-:W-:-:S04]  /*0d90*/  @!P0 IMAD.WIDE R10, R2, 0x4, R10 ;  /* 0x00000004020a8825 */ /* 0x010fc800078e020a */
[----:B-----5:R-:W-:Y:S01]  /*0da0*/  FADD R17, R6, R3 ;  /* 0x0000000306117221 */ /* 0x020fe20000000000 */
[----:B---3--:R-:W-:-:S04]  /*0db0*/  IMAD.WIDE R6, R2, 0x4, R12 ;  /* 0x0000000402067825 */ /* 0x008fc800078e020c */
[----:B------:R3:W-:Y:S01]  /*0dc0*/  STG.E desc[UR6][R8.64], R17 ;  /* 0x0000001108007986 */ /* 0x0007e2000c101906 */
[----:B--2---:R-:W-:-:S03]  /*0dd0*/  @!P0 IMAD.WIDE.U32 R12, R4, 0x4, R14 ;  /* 0x00000004040c8825 */ /* 0x004fc600078e000e */
[----:B------:R-:W2:Y:S04]  /*0de0*/  @!P0 LDG.E R0, desc[UR6][R6.64] ;  /* 0x0000000606008981 */ /* 0x000ea8000c1e1900 */
[----:B------:R-:W4:Y:S04]  /*0df0*/  @!P0 LDG.E R12, desc[UR6][R12.64] ;  /* 0x000000060c0c8981 */ /* 0x000f28000c1e1900 */
[----:B------:R-:W4:Y:S01]  /*0e00*/  @!P0 LDG.E R3, desc[UR6][R10.64] ;  /* 0x000000060a038981 */ /* 0x000f22000c1e1900 */
[----:B-1----:R-:W-:Y:S02]  /*0e10*/  UIADD3 UR4, UPT, UPT, UR4, UR8, URZ ;  /* 0x0000000804047290 */ /* 0x002fe4000fffe0ff */
[----:B------:R-:W-:-:S02]  /*0e20*/  ISETP.GT.AND P2, PT, R5, UR8, PT ;  /* 0x0000000805007c0c */ /* 0x000fc4000bf44270 */
[----:B------:R-:W-:-:S04]  /*0e30*/  ULOP3.LUT UR4, URZ, UR4, URZ, 0x33, !UPT ;  /* 0x00000004ff047292 */ /* 0x000fc8000f8e33ff */
[----:B0-----:R-:W-:-:S06]  /*0e40*/  UIADD3 UR4, UPT, UPT, UR4, UR5, URZ ;  /* 0x0000000504047290 */ /* 0x001fcc000fffe0ff */
[----:B------:R-:W-:Y:S01]  /*0e50*/  ISETP.GE.AND P1, PT, R5, UR4, PT ;  /* 0x0000000405007c0c */ /* 0x000fe2000bf26270 */
[----:B--2---:R-:W-:-:S04]  /*0e60*/  @!P0 FMUL R0, R17, R0 ;  /* 0x0000000011008220 */ /* 0x004fc80000400000 */
[----:B------:R-:W-:-:S04]  /*0e70*/  @!P0 FMUL R15, R0, UR9 ;  /* 0x00000009000f8c20 */ /* 0x000fc80008400000 */
[----:B----4-:R-:W-:-:S05]  /*0e80*/  @!P0 FFMA R3, R12, R3, R15 ;  /* 0x000000030c038223 */ /* 0x010fca000000000f */
[----:B------:R3:W-:Y:S01]  /*0e90*/  @!P0 STG.E desc[UR6][R10.64], R3 ;  /* 0x000000030a008986 */ /* 0x0007e2000c101906 */
[----:B------:R-:W-:Y:S05]  /*0ea0*/  @!P1 EXIT P2 ;  /* 0x000000000000994d */ /* 0x000fea0001000000 */
[----:B---3--:R-:W0:Y:S01]  /*0eb0*/  LDC.64 R10, c[0x0][0x398] ;  /* 0x0000e600ff0a7b82 */ /* 0x008e220000000a00 */
[----:B------:R-:W1:Y:S01]  /*0ec0*/  LDCU.64 UR4, c[0x0][0x3e8] ;  /* 0x00007d00ff0477ac */ /* 0x000e620008000a00 */
[----:B------:R-:W2:Y:S04]  /*0ed0*/  LDG.E R6, desc[UR6][R6.64] ;  /* 0x0000000606067981 */ /* 0x000ea8000c1e1900 */
[----:B------:R-:W2:Y:S01]  /*0ee0*/  LDG.E R9, desc[UR6][R8.64] ;  /* 0x0000000608097981 */ /* 0x000ea2000c1e1900 */
[----:B-1----:R-:W-:-:S04]  /*0ef0*/  LEA R4, P0, R5, UR4, 0x2 ;  /* 0x0000000405047c11 */ /* 0x002fc8000f8010ff */
[----:B------:R-:W-:Y:S01]  /*0f00*/  LEA.HI.X R5, R5, UR5, RZ, 0x2, P0 ;  /* 0x0000000505057c11 */ /* 0x000fe200080f14ff */
[----:B0-----:R-:W-:-:S04]  /*0f10*/  IMAD.WIDE R2, R2, 0x4, R10 ;  /* 0x0000000402027825 */ /* 0x001fc800078e020a */
[----:B------:R-:W3:Y:S04]  /*0f20*/  LDG.E R4, desc[UR6][R4.64] ;  /* 0x0000000604047981 */ /* 0x000ee8000c1e1900 */
[----:B------:R-:W3:Y:S01]  /*0f30*/  LDG.E R11, desc[UR6][R2.64] ;  /* 0x00000006020b7981 */ /* 0x000ee2000c1e1900 */
[----:B--2---:R-:W-:-:S04]  /*0f40*/  FMUL R0, R6, R9 ;  /* 0x0000000906007220 */ /* 0x004fc80000400000 */
[----:B------:R-:W-:-:S04]  /*0f50*/  FMUL R13, R0, UR9 ;  /* 0x00000009000d7c20 */ /* 0x000fc80008400000 */
[----:B---3--:R-:W-:-:S05]  /*0f60*/  FFMA R11, R4, R11, R13 ;  /* 0x0000000b040b7223 */ /* 0x008fca000000000d */
[----:B------:R-:W-:Y:S01]  /*0f70*/  STG.E desc[UR6][R2.64], R11 ;  /* 0x0000000b02007986 */ /* 0x000fe2000c101906 */
[----:B------:R-:W-:Y:S05]  /*0f80*/  EXIT ;  /* 0x000000000000794d */ /* 0x000fea0003800000 */
        .weak           $__internal_0_$__cuda_sm3x_div_rn_noftz_f32_slowpath
        .type           $__internal_0_$__cuda_sm3x_div_rn_noftz_f32_slowpath,@function
        .size           $__internal_0_$__cuda_sm3x_div_rn_noftz_f32_slowpath,(.L_x_24 - $__internal_0_$__cuda_sm3x_div_rn_noftz_f32_slowpath)
$__internal_0_$__cuda_sm3x_div_rn_noftz_f32_slowpath:
[----:B------:R-:W-:Y:S01]  /*0f90*/  SHF.R.U32.HI R11, RZ, 0x17, R3 ;  /* 0x00000017ff0b7819 */ /* 0x000fe20000011603 */
[----:B------:R-:W-:Y:S01]  /*0fa0*/  BSSY.RECONVERGENT B1, `(.L_x_12) ;  /* 0x0000062000017945 */ /* 0x000fe20003800200 */
[----:B------:R-:W-:Y:S02]  /*0fb0*/  SHF.R.U32.HI R13, RZ, 0x17, R0 ;  /* 0x00000017ff0d7819 */ /* 0x000fe40000011600 */
[----:B------:R-:W-:Y:S02]  /*0fc0*/  LOP3.LUT R11, R11, 0xff, RZ, 0xc0, !PT ;  /* 0x000000ff0b0b7812 */ /* 0x000fe400078ec0ff */
[----:B------:R-:W-:Y:S02]  /*0fd0*/  LOP3.LUT R16, R13, 0xff, RZ, 0xc0, !PT ;  /* 0x000000ff0d107812 */ /* 0x000fe400078ec0ff */
[----:B------:R-:W-:Y:S02]  /*0fe0*/  IADD3 R15, PT, PT, R11, -0x1, RZ ;  /* 0xffffffff0b0f7810 */ /* 0x000fe40007ffe0ff */
[----:B------:R-:W-:-:S02]  /*0ff0*/  IADD3 R14, PT, PT, R16, -0x1, RZ ;  /* 0xffffffff100e7810 */ /* 0x000fc40007ffe0ff */
[----:B------:R-:W-:-:S04]  /*1000*/  ISETP.GT.U32.AND P0, PT, R15, 0xfd, PT ;  /* 0x000000fd0f00780c */ /* 0x000fc80003f04070 */
[----:B------:R-:W-:-:S13]  /*1010*/  ISETP.GT.U32.OR P0, PT, R14, 0xfd, P0 ;  /* 0x000000fd0e00780c */ /* 0x000fda0000704470 */
[----:B------:R-:W-:Y:S01]  /*1020*/  @!P0 MOV R13, RZ ;  /* 0x000000ff000d8202 */ /* 0x000fe20000000f00 */
[----:B------:R-:W-:Y:S06]  /*1030*/  @!P0 BRA `(.L_x_13) ;  /* 0x00000000005c8947 */ /* 0x000fec0003800000 */
[----:B------:R-:W-:Y:S02]  /*1040*/  FSETP.GTU.FTZ.AND P0, PT, |R0|, +INF , PT ;  /* 0x7f8000000000780b */ /* 0x000fe40003f1c200 */
[----:B------:R-:W-:-:S04]  /*1050*/  FSETP.GTU.FTZ.AND P1, PT, |R3|, +INF , PT ;  /* 0x7f8000000300780b */ /* 0x000fc80003f3c200 */
[----:B------:R-:W-:-:S13]  /*1060*/  PLOP3.LUT P0, PT, P0, P1, PT, 0xf8, 0x8f ;  /* 0x00000000008f781c */ /* 0x000fda0000703f70 */
[----:B------:R-:W-:Y:S05]  /*1070*/  @P0 BRA `(.L_x_14) ;  /* 0x00000004004c0947 */ /* 0x000fea0003800000 */
[----:B------:R-:W-:-:S13]  /*1080*/  LOP3.LUT P0, RZ, R3, 0x7fffffff, R0, 0xc8, !PT ;  /* 0x7fffffff03ff7812 */ /* 0x000fda000780c800 */
[----:B------:R-:W-:Y:S05]  /*1090*/  @!P0 BRA `(.L_x_15) ;  /* 0x00000004003c8947 */ /* 0x000fea0003800000 */
[C---:B------:R-:W-:Y:S02]  /*10a0*/  FSETP.NEU.FTZ.AND P2, PT, |R0|.reuse, +INF , PT ;  /* 0x7f8000000000780b */ /* 0x040fe40003f5d200 */
[----:B------:R-:W-:Y:S02]  /*10b0*/  FSETP.NEU.FTZ.AND P1, PT, |R3|, +INF , PT ;  /* 0x7f8000000300780b */ /* 0x000fe40003f3d200 */
[----:B------:R-:W-:-:S11]  /*10c0*/  FSETP.NEU.FTZ.AND P0, PT, |R0|, +INF , PT ;  /* 0x7f8000000000780b */ /* 0x000fd60003f1d200 */
[----:B------:R-:W-:Y:S05]  /*10d0*/  @!P1 BRA !P2, `(.L_x_15) ;  /* 0x00000004002c9947 */ /* 0x000fea0005000000 */
[----:B------:R-:W-:-:S04]  /*10e0*/  LOP3.LUT P2, RZ, R0, 0x7fffffff, RZ, 0xc0, !PT ;  /* 0x7fffffff00ff7812 */ /* 0x000fc8000784c0ff */
[----:B------:R-:W-:-:S13]  /*10f0*/  PLOP3.LUT P1, PT, P1, P2, PT, 0x2f, 0xf2 ;  /* 0x0000000000f2781c */ /* 0x000fda0000f24577 */
[----:B------:R-:W-:Y:S05]  /*1100*/  @P1 BRA `(.L_x_16) ;  /* 0x0000000400181947 */ /* 0x000fea0003800000 */
[----:B------:R-:W-:-:S04]  /*1110*/  LOP3.LUT P1, RZ, R3, 0x7fffffff, RZ, 0xc0, !PT ;  /* 0x7fffffff03ff7812 */ /* 0x000fc8000782c0ff */
[----:B------:R-:W-:-:S13]  /*1120*/  PLOP3.LUT P0, PT, P0, P1, PT, 0x2f, 0xf2 ;  /* 0x0000000000f2781c */ /* 0x000fda0000702577 */
[----:B------:R-:W-:Y:S05]  /*1130*/  @P0 BRA `(.L_x_17) ;  /* 0x0000000400000947 */ /* 0x000fea0003800000 */
[----:B------:R-:W-:Y:S02]  /*1140*/  ISETP.GE.AND P0, PT, R14, RZ, PT ;  /* 0x000000ff0e00720c */ /* 0x000fe40003f06270 */
[----:B------:R-:W-:-:S11]  /*1150*/  ISETP.GE.AND P1, PT, R15, RZ, PT ;  /* 0x000000ff0f00720c */ /* 0x000fd60003f26270 */
[----:B------:R-:W-:Y:S01]  /*1160*/  @P0 MOV R13, RZ ;  /* 0x000000ff000d0202 */ /* 0x000fe20000000f00 */
[----:B------:R-:W-:Y:S01]  /*1170*/  @!P0 FFMA R0, R0, 1.84467440737095516160e+19, RZ ;  /* 0x5f80000000008823 */ /* 0x000fe200000000ff */
[----:B------:R-:W-:Y:S01]  /*1180*/  @!P0 MOV R13, 0xffffffc0 ;  /* 0xffffffc0000d8802 */ /* 0x000fe20000000f00 */
[----:B------:R-:W-:-:S03]  /*1190*/  @!P1 FFMA R3, R3, 1.84467440737095516160e+19, RZ ;  /* 0x5f80000003039823 */ /* 0x000fc600000000ff */
[----:B------:R-:W-:-:S07]  /*11a0*/  @!P1 IADD3 R13, PT, PT, R13, 0x40, RZ ;  /* 0x000000400d0d9810 */ /* 0x000fce0007ffe0ff */
.L_x_13:
[----:B------:R-:W-:Y:S01]  /*11b0*/  LEA R14, R11, 0xc0800000, 0x17 ;  /* 0xc08000000b0e7811 */ /* 0x000fe200078eb8ff */
[----:B------:R-:W-:Y:S01]  /*11c0*/  VIADD R16, R16, 0xffffff81 ;  /* 0xffffff8110107836 */ /* 0x000fe20000000000 */
[----:B------:R-:W-:Y:S02]  /*11d0*/  BSSY.RECONVERGENT B2, `(.L_x_18) ;  /* 0x0000035000027945 */ /* 0x000fe40003800200 */
[----:B------:R-:W-:Y:S01]  /*11e0*/  IADD3 R17, PT, PT, -R14, R3, RZ ;  /* 0x000000030e117210 */ /* 0x000fe20007ffe1ff */
[C---:B------:R-:W-:Y:S01]  /*11f0*/  IMAD R0, R16.reuse, -0x800000, R0 ;  /* 0xff80000010007824 */ /* 0x040fe200078e0200 */
[----:B------:R-:W-:Y:S02]  /*1200*/  IADD3 R16, PT, PT, R16, 0x7f, -R11 ;  /* 0x0000007f10107810 */ /* 0x000fe40007ffe80b */
[----:B------:R-:W0:Y:S01]  /*1210*/  MUFU.RCP R3, R17 ;  /* 0x0000001100037308 */ /* 0x000e220000001000 */
[----:B------:R-:W-:Y:S01]  /*1220*/  FADD.FTZ R15, -R17, -RZ ;  /* 0x800000ff110f7221 */ /* 0x000fe20000010100 */
[----:B------:R-:W-:-:S03]  /*1230*/  IADD3 R16, PT, PT, R16, R13, RZ ;  /* 0x0000000d10107210 */ /* 0x000fc60007ffe0ff */
[----:B0-----:R-:W-:-:S04]  /*1240*/  FFMA R14, R3, R15, 1 ;  /* 0x3f800000030e7423 */ /* 0x001fc8000000000f */
[----:B------:R-:W-:-:S04]  /*1250*/  FFMA R3, R3, R14, R3 ;  /* 0x0000000e03037223 */ /* 0x000fc80000000003 */
[----:B------:R-:W-:-:S04]  /*1260*/  FFMA R14, R0, R3, RZ ;  /* 0x00000003000e7223 */ /* 0x000fc800000000ff */
[----:B------:R-:W-:-:S04]  /*1270*/  FFMA R18, R15, R14, R0 ;  /* 0x0000000e0f127223 */ /* 0x000fc80000000000 */
[----:B------:R-:W-:-:S04]  /*1280*/  FFMA R14, R3, R18, R14 ;  /* 0x00000012030e7223 */ /* 0x000fc8000000000e */
[----:B------:R-:W-:-:S04]  /*1290*/  FFMA R15, R15, R14, R0 ;  /* 0x0000000e0f0f7223 */ /* 0x000fc80000000000 */
[----:B------:R-:W-:-:S05]  /*12a0*/  FFMA R0, R3, R15, R14 ;  /* 0x0000000f03007223 */ /* 0x000fca000000000e */
[----:B------:R-:W-:-:S04]  /*12b0*/  SHF.R.U32.HI R11, RZ, 0x17, R0 ;  /* 0x00000017ff0b7819 */ /* 0x000fc80000011600 */
[----:B------:R-:W-:-:S04]  /*12c0*/  LOP3.LUT R11, R11, 0xff, RZ, 0xc0, !PT ;  /* 0x000000ff0b0b7812 */ /* 0x000fc800078ec0ff */
[----:B------:R-:W-:-:S04]  /*12d0*/  IADD3 R17, PT, PT, R11, R16, RZ ;  /* 0x000000100b117210 */ /* 0x000fc80007ffe0ff */
[----:B------:R-:W-:-:S04]  /*12e0*/  IADD3 R11, PT, PT, R17, -0x1, RZ ;  /* 0xffffffff110b7810 */ /* 0x000fc80007ffe0ff */
[----:B------:R-:W-:-:S13]  /*12f0*/  ISETP.GE.U32.AND P0, PT, R11, 0xfe, PT ;  /* 0x000000fe0b00780c */ /* 0x000fda0003f06070 */
[----:B------:R-:W-:Y:S05]  /*1300*/  @!P0 BRA `(.L_x_19) ;  /* 0x0000000000808947 */ /* 0x000fea0003800000 */
[----:B------:R-:W-:-:S13]  /*1310*/  ISETP.GT.AND P0, PT, R17, 0xfe, PT ;  /* 0x000000fe1100780c */ /* 0x000fda0003f04270 */
[----:B------:R-:W-:Y:S05]  /*1320*/  @P0 BRA `(.L_x_20) ;  /* 0x00000000006c0947 */ /* 0x000fea0003800000 */
[----:B------:R-:W-:-:S13]  /*1330*/  ISETP.GE.AND P0, PT, R17, 0x1, PT ;  /* 0x000000011100780c */ /* 0x000fda0003f06270 */
[----:B------:R-:W-:Y:S05]  /*1340*/  @P0 BRA `(.L_x_21) ;  /* 0x0000000000740947 */ /* 0x000fea0003800000 */
[----:B------:R-:W-:Y:S02]  /*1350*/  ISETP.GE.AND P0, PT, R17, -0x18, PT ;  /* 0xffffffe81100780c */ /* 0x000fe40003f06270 */
[----:B------:R-:W-:-:S11]  /*1360*/  LOP3.LUT R0, R0, 0x80000000, RZ, 0xc0, !PT ;  /* 0x8000000000007812 */ /* 0x000fd600078ec0ff */
[----:B------:R-:W-:Y:S05]  /*1370*/  @!P0 BRA `(.L_x_21) ;  /* 0x0000000000688947 */ /* 0x000fea0003800000 */
[-CC-:B------:R-:W-:Y:S01]  /*1380*/  FFMA.RZ R11, R3, R15.reuse, R14.reuse ;  /* 0x0000000f030b7223 */ /* 0x180fe2000000c00e */
[C---:B------:R-:W-:Y:S02]  /*1390*/  IADD3 R16, PT, PT, R17.reuse, 0x20, RZ ;  /* 0x0000002011107810 */ /* 0x040fe40007ffe0ff */
[----:B------:R-:W-:Y:S02]  /*13a0*/  ISETP.NE.AND P2, PT, R17, RZ, PT ;  /* 0x000000ff1100720c */ /* 0x000fe40003f45270 */
[----:B------:R-:W-:Y:S01]  /*13b0*/  LOP3.LUT R13, R11, 0x7fffff, RZ, 0xc0, !PT ;  /* 0x007fffff0b0d7812 */ /* 0x000fe200078ec0ff */
[CCC-:B------:R-:W-:Y:S01]  /*13c0*/  FFMA.RP R11, R3.reuse, R15.reuse, R14.reuse ;  /* 0x0000000f030b7223 */ /* 0x1c0fe2000000800e */
[----:B------:R-:W-:Y:S01]  /*13d0*/  FFMA.RM R14, R3, R15, R14 ;  /* 0x0000000f030e7223 */ /* 0x000fe2000000400e */
[----:B------:R-:W-:Y:S02]  /*13e0*/  ISETP.NE.AND P1, PT, R17, RZ, PT ;  /* 0x000000ff1100720c */ /* 0x000fe40003f25270 */
[----:B------:R-:W-:-:S02]  /*13f0*/  LOP3.LUT R13, R13, 0x800000, RZ, 0xfc, !PT ;  /* 0x008000000d0d7812 */ /* 0x000fc400078efcff */
[----:B------:R-:W-:Y:S02]  /*1400*/  IADD3 R3, PT, PT, -R17, RZ, RZ ;  /* 0x000000ff11037210 */ /* 0x000fe40007ffe1ff */
[----:B------:R-:W-:Y:S02]  /*1410*/  SHF.L.U32 R16, R13, R16, RZ ;  /* 0x000000100d107219 */ /* 0x000fe400000006ff */
[----:B------:R-:W-:Y:S02]  /*1420*/  FSETP.NEU.FTZ.AND P0, PT, R11, R14, PT ;  /* 0x0000000e0b00720b */ /* 0x000fe40003f1d000 */
[----:B------:R-:W-:Y:S02]  /*1430*/  SEL R14, R3, RZ, P2 ;  /* 0x000000ff030e7207 */ /* 0x000fe40001000000 */
[----:B------:R-:W-:Y:S02]  /*1440*/  ISETP.NE.AND P1, PT, R16, RZ, P1 ;  /* 0x000000ff1000720c */ /* 0x000fe40000f25270 */
[----:B------:R-:W-:-:S02]  /*1450*/  SHF.R.U32.HI R14, RZ, R14, R13 ;  /* 0x0000000eff0e7219 */ /* 0x000fc4000001160d */
[----:B------:R-:W-:Y:S02]  /*1460*/  PLOP3.LUT P0, PT, P0, P1, PT, 0xf8, 0x8f ;  /* 0x00000000008f781c */ /* 0x000fe40000703f70 */
[----:B------:R-:W-:Y:S02]  /*1470*/  SHF.R.U32.HI R16, RZ, 0x1, R14 ;  /* 0x00000001ff107819 */ /* 0x000fe4000001160e */
[----:B------:R-:W-:-:S04]  /*1480*/  SEL R3, RZ, 0x1, !P0 ;  /* 0x00000001ff037807 */ /* 0x000fc80004000000 */
[----:B------:R-:W-:-:S04]  /*1490*/  LOP3.LUT R3, R3, 0x1, R16, 0xf8, !PT ;  /* 0x0000000103037812 */ /* 0x000fc800078ef810 */
[----:B------:R-:W-:-:S04]  /*14a0*/  LOP3.LUT R3, R3, R14, RZ, 0xc0, !PT ;  /* 0x0000000e03037212 */ /* 0x000fc800078ec0ff */
[----:B------:R-:W-:-:S04]  /*14b0*/  IADD3 R3, PT, PT, R16, R3, RZ ;  /* 0x0000000310037210 */ /* 0x000fc80007ffe0ff */
[----:B------:R-:W-:Y:S01]  /*14c0*/  LOP3.LUT R0, R3, R0, RZ, 0xfc, !PT ;  /* 0x0000000003007212 */ /* 0x000fe200078efcff */
[----:B------:R-:W-:Y:S06]  /*14d0*/  BRA `(.L_x_21) ;  /* 0x0000000000107947 */ /* 0x000fec0003800000 */
.L_x_20:
[----:B------:R-:W-:-:S04]  /*14e0*/  LOP3.LUT R0, R0, 0x80000000, RZ, 0xc0, !PT ;  /* 0x8000000000007812 */ /* 0x000fc800078ec0ff */
[----:B------:R-:W-:Y:S01]  /*14f0*/  LOP3.LUT R0, R0, 0x7f800000, RZ, 0xfc, !PT ;  /* 0x7f80000000007812 */ /* 0x000fe200078efcff */
[----:B------:R-:W-:Y:S06]  /*1500*/  BRA `(.L_x_21) ;  /* 0x0000000000047947 */ /* 0x000fec0003800000 */
.L_x_19:
[----:B------:R-:W-:-:S07]  /*1510*/  LEA R0, R16, R0, 0x17 ;  /* 0x0000000010007211 */ /* 0x000fce00078eb8ff */
.L_x_21:
[----:B------:R-:W-:Y:S05]  /*1520*/  BSYNC.RECONVERGENT B2 ;  /* 0x0000000000027941 */ /* 0x000fea0003800200 */
.L_x_18:
[----:B------:R-:W-:Y:S05]  /*1530*/  BRA `(.L_x_22) ;  /* 0x0000000000207947 */ /* 0x000fea0003800000 */
.L_x_17:
[----:B------:R-:W-:-:S04]  /*1540*/  LOP3.LUT R0, R3, 0x80000000, R0, 0x48, !PT ;  /* 0x8000000003007812 */ /* 0x000fc800078e4800 */
[----:B------:R-:W-:Y:S01]  /*1550*/  LOP3.LUT R0, R0, 0x7f800000, RZ, 0xfc, !PT ;  /* 0x7f80000000007812 */ /* 0x000fe200078efcff */
[----:B------:R-:W-:Y:S06]  /*1560*/  BRA `(.L_x_22) ;  /* 0x0000000000147947 */ /* 0x000fec0003800000 */
.L_x_16:
[----:B------:R-:W-:Y:S01]  /*1570*/  LOP3.LUT R0, R3, 0x80000000, R0, 0x48, !PT ;  /* 0x8000000003007812 */ /* 0x000fe200078e4800 */
[----:B------:R-:W-:Y:S06]  /*1580*/  BRA `(.L_x_22) ;  /* 0x00000000000c7947 */ /* 0x000fec0003800000 */
.L_x_15:
[----:B------:R-:W0:Y:S01]  /*1590*/  MUFU.RSQ R0, -QNAN ;  /* 0xffc0000000007908 */ /* 0x000e220000001400 */
[----:B------:R-:W-:Y:S05]  /*15a0*/  BRA `(.L_x_22) ;  /* 0x0000000000047947 */ /* 0x000fea0003800000 */
.L_x_14:
[----:B------:R-:W-:-:S07]  /*15b0*/  FADD.FTZ R0, R0, R3 ;  /* 0x0000000300007221 */ /* 0x000fce0000010000 */
.L_x_22:
[----:B------:R-:W-:Y:S05]  /*15c0*/  BSYNC.RECONVERGENT B1 ;  /* 0x0000000000017941 */ /* 0x000fea0003800200 */
.L_x_12:
[----:B------:R-:W-:-:S04]  /*15d0*/  HFMA2 R13, -RZ, RZ, 0, 0 ;  /* 0x00000000ff0d7431 */ /* 0x000fc800000001ff */
[----:B0-----:R-:W-:Y:S05]  /*15e0*/  RET.REL.NODEC R12 `(_Z15ac_pressure_adjPfS_S_S_S_S_S_S_S_S_S_S_S_S_S_S_S_S_S_S_S_S_S_iifffiiS_S_S_S_) ;  /* 0xffffffe80c847950 */ /* 0x001fea0003c3ffff */
.L_x_23:
[----:B------:R-:W-:-:S00]  /*15f0*/  BRA `(.L_x_23) ;  /* 0xfffffffc00fc7947 */ /* 0x000fc0000383ffff */
[----:B------:R-:W-:-:S00]  /*1600*/  NOP ;  /* 0x0000000000007918 */ /* 0x000fc00000000000 */
[----:B------:R-:W-:-:S00]  /*1610*/  NOP ;  /* 0x0000000000007918 */ /* 0x000fc00000000000 */
[----:B------:R-:W-:-:S00]  /*1620*/  NOP ;  /* 0x0000000000007918 */ /* 0x000fc00000000000 */
[----:B------:R-:W-:-:S00]  /*1630*/  NOP ;  /* 0x0000000000007918 */ /* 0x000fc00000000000 */
[----:B------:R-:W-:-:S00]  /*1640*/  NOP ;  /* 0x0000000000007918 */ /* 0x000fc00000000000 */
[----:B------:R-:W-:-:S00]  /*1650*/  NOP ;  /* 0x0000000000007918 */ /* 0x000fc00000000000 */
[----:B------:R-:W-:-:S00]  /*1660*/  NOP ;  /* 0x0000000000007918 */ /* 0x000fc00000000000 */
[----:B------:R-:W-:-:S00]  /*1670*/  NOP ;  /* 0x0000000000007918 */ /* 0x000fc00000000000 */
.L_x_24:


//--------------------- .nv.shared.reserved.0     --------------------------
	.section	.nv.shared.reserved.0,"aw",@nobits
	.weak		__nv_reservedSMEM_offset_0_alias
	.size		__nv_reservedSMEM_offset_0_alias, 0, 64
	.other		__nv_reservedSMEM_offset_0_alias,@"STO_CUDA_RESERVED_SHARED STV_DEFAULT"
__nv_reservedSMEM_offset_0_alias:
	.zero		0
	.zero		64


//--------------------- .nv.constant0._Z15ac_pressure_adjPfS_S_S_S_S_S_S_S_S_S_S_S_S_S_S_S_S_S_S_S_S_S_iifffiiS_S_S_S_ --------------------------
	.section	.nv.constant0._Z15ac_pressure_adjPfS_S_S_S_S_S_S_S_S_S_S_S_S_S_S_S_S_S_S_S_S_S_iifffiiS_S_S_S_,"a",@progbits
	.sectionflags	@""
	.align	4
.nv.constant0._Z15ac_pressure_adjPfS_S_S_S_S_S_S_S_S_S_S_S_S_S_S_S_S_S_S_S_S_S_iifffiiS_S_S_S_:
	.zero		1144


//--------------------- SYMBOLS --------------------------

	.type		.nv.reservedSmem.offset0,@object
	.size		.nv.reservedSmem.offset0,0x4
